//
// Generated by NVIDIA NVVM Compiler
//
// Compiler Build ID: CL-36424714
// Cuda compilation tools, release 13.0, V13.0.88
// Based on NVVM 20.0.0
//

.version 9.0
.target sm_100
.address_size 64

	// .globl	softmax_rows
.global .align 4 .b8 precalc_xorwow_matrix[102400];
.global .align 4 .b8 precalc_xorwow_offset_matrix[102400];
.global .align 4 .b8 mrg32k3aM1[2304];
.global .align 4 .b8 mrg32k3aM2[2304];
.global .align 4 .b8 mrg32k3aM1SubSeq[2016];
.global .align 4 .b8 mrg32k3aM2SubSeq[2016];
.global .align 4 .b8 mrg32k3aM1Seq[2304];
.global .align 4 .b8 mrg32k3aM2Seq[2304];
.const .align 8 .b8 __cr_lgamma_table[72];

.visible .entry softmax_rows(
	.param .u64 .ptr .align 1 softmax_rows_param_0,
	.param .u64 .ptr .align 1 softmax_rows_param_1,
	.param .u32 softmax_rows_param_2,
	.param .u32 softmax_rows_param_3
)
{
	.reg .pred 	%p<25>;
	.reg .b32 	%r<78>;
	.reg .b32 	%f<7>;
	.reg .b64 	%rd<44>;
	.reg .b64 	%fd<149>;

	ld.param.u64 	%rd19, [softmax_rows_param_0];
	ld.param.u64 	%rd20, [softmax_rows_param_1];
	ld.param.u32 	%r30, [softmax_rows_param_2];
	ld.param.u32 	%r29, [softmax_rows_param_3];
	cvta.to.global.u64 	%rd1, %rd20;
	mov.u32 	%r1, %ctaid.x;
	setp.ge.s32 	%p1, %r1, %r30;
	@%p1 bra 	$L__BB0_30;
	cvta.to.global.u64 	%rd2, %rd19;
	mul.lo.s32 	%r31, %r29, %r1;
	cvt.s64.s32 	%rd3, %r31;
	mul.wide.s32 	%rd21, %r31, 8;
	add.s64 	%rd4, %rd2, %rd21;
	setp.lt.s32 	%p2, %r29, 1;
	mov.f64 	%fd145, 0d0000000000000000;
	@%p2 bra 	$L__BB0_17;
	setp.eq.s32 	%p3, %r29, 1;
	mov.f64 	%fd145, 0d0000000000000000;
	mov.b64 	%rd39, 0;
	@%p3 bra 	$L__BB0_12;
	and.b32  	%r32, %r29, 2147483646;
	neg.s32 	%r72, %r32;
	shl.b64 	%rd23, %rd3, 3;
	add.s64 	%rd24, %rd23, 8;
	add.s64 	%rd41, %rd2, %rd24;
	add.s64 	%rd40, %rd1, %rd24;
	mov.f64 	%fd145, 0d0000000000000000;
$L__BB0_4:
	ld.global.f64 	%fd11, [%rd40+-8];
	fma.rn.f64 	%fd27, %fd11, 0d3FF71547652B82FE, 0d4338000000000000;
	{
	.reg .b32 %temp; 
	mov.b64 	{%r10, %temp}, %fd27;
	}
	mov.f64 	%fd28, 0dC338000000000000;
	add.rn.f64 	%fd29, %fd27, %fd28;
	fma.rn.f64 	%fd30, %fd29, 0dBFE62E42FEFA39EF, %fd11;
	fma.rn.f64 	%fd31, %fd29, 0dBC7ABC9E3B39803F, %fd30;
	fma.rn.f64 	%fd32, %fd31, 0d3E5ADE1569CE2BDF, 0d3E928AF3FCA213EA;
	fma.rn.f64 	%fd33, %fd32, %fd31, 0d3EC71DEE62401315;
	fma.rn.f64 	%fd34, %fd33, %fd31, 0d3EFA01997C89EB71;
	fma.rn.f64 	%fd35, %fd34, %fd31, 0d3F2A01A014761F65;
	fma.rn.f64 	%fd36, %fd35, %fd31, 0d3F56C16C1852B7AF;
	fma.rn.f64 	%fd37, %fd36, %fd31, 0d3F81111111122322;
	fma.rn.f64 	%fd38, %fd37, %fd31, 0d3FA55555555502A1;
	fma.rn.f64 	%fd39, %fd38, %fd31, 0d3FC5555555555511;
	fma.rn.f64 	%fd40, %fd39, %fd31, 0d3FE000000000000B;
	fma.rn.f64 	%fd41, %fd40, %fd31, 0d3FF0000000000000;
	fma.rn.f64 	%fd42, %fd41, %fd31, 0d3FF0000000000000;
	{
	.reg .b32 %temp; 
	mov.b64 	{%r11, %temp}, %fd42;
	}
	{
	.reg .b32 %temp; 
	mov.b64 	{%temp, %r12}, %fd42;
	}
	shl.b32 	%r33, %r10, 20;
	add.s32 	%r34, %r33, %r12;
	mov.b64 	%fd147, {%r11, %r34};
	{
	.reg .b32 %temp; 
	mov.b64 	{%temp, %r35}, %fd11;
	}
	mov.b32 	%f4, %r35;
	abs.f32 	%f2, %f4;
	setp.lt.f32 	%p4, %f2, 0f4086232B;
	@%p4 bra 	$L__BB0_7;
	setp.lt.f64 	%p5, %fd11, 0d0000000000000000;
	add.f64 	%fd43, %fd11, 0d7FF0000000000000;
	selp.f64 	%fd147, 0d0000000000000000, %fd43, %p5;
	setp.geu.f32 	%p6, %f2, 0f40874800;
	@%p6 bra 	$L__BB0_7;
	shr.u32 	%r36, %r10, 31;
	add.s32 	%r37, %r10, %r36;
	shr.s32 	%r38, %r37, 1;
	shl.b32 	%r39, %r38, 20;
	add.s32 	%r40, %r12, %r39;
	mov.b64 	%fd44, {%r11, %r40};
	sub.s32 	%r41, %r10, %r38;
	shl.b32 	%r42, %r41, 20;
	add.s32 	%r43, %r42, 1072693248;
	mov.b32 	%r44, 0;
	mov.b64 	%fd45, {%r44, %r43};
	mul.f64 	%fd147, %fd45, %fd44;
$L__BB0_7:
	st.global.f64 	[%rd41+-8], %fd147;
	add.f64 	%fd16, %fd145, %fd147;
	ld.global.f64 	%fd17, [%rd40];
	fma.rn.f64 	%fd46, %fd17, 0d3FF71547652B82FE, 0d4338000000000000;
	{
	.reg .b32 %temp; 
	mov.b64 	{%r13, %temp}, %fd46;
	}
	mov.f64 	%fd47, 0dC338000000000000;
	add.rn.f64 	%fd48, %fd46, %fd47;
	fma.rn.f64 	%fd49, %fd48, 0dBFE62E42FEFA39EF, %fd17;
	fma.rn.f64 	%fd50, %fd48, 0dBC7ABC9E3B39803F, %fd49;
	fma.rn.f64 	%fd51, %fd50, 0d3E5ADE1569CE2BDF, 0d3E928AF3FCA213EA;
	fma.rn.f64 	%fd52, %fd51, %fd50, 0d3EC71DEE62401315;
	fma.rn.f64 	%fd53, %fd52, %fd50, 0d3EFA01997C89EB71;
	fma.rn.f64 	%fd54, %fd53, %fd50, 0d3F2A01A014761F65;
	fma.rn.f64 	%fd55, %fd54, %fd50, 0d3F56C16C1852B7AF;
	fma.rn.f64 	%fd56, %fd55, %fd50, 0d3F81111111122322;
	fma.rn.f64 	%fd57, %fd56, %fd50, 0d3FA55555555502A1;
	fma.rn.f64 	%fd58, %fd57, %fd50, 0d3FC5555555555511;
	fma.rn.f64 	%fd59, %fd58, %fd50, 0d3FE000000000000B;
	fma.rn.f64 	%fd60, %fd59, %fd50, 0d3FF0000000000000;
	fma.rn.f64 	%fd61, %fd60, %fd50, 0d3FF0000000000000;
	{
	.reg .b32 %temp; 
	mov.b64 	{%r14, %temp}, %fd61;
	}
	{
	.reg .b32 %temp; 
	mov.b64 	{%temp, %r15}, %fd61;
	}
	shl.b32 	%r45, %r13, 20;
	add.s32 	%r46, %r45, %r15;
	mov.b64 	%fd148, {%r14, %r46};
	{
	.reg .b32 %temp; 
	mov.b64 	{%temp, %r47}, %fd17;
	}
	mov.b32 	%f5, %r47;
	abs.f32 	%f3, %f5;
	setp.lt.f32 	%p7, %f3, 0f4086232B;
	@%p7 bra 	$L__BB0_10;
	setp.lt.f64 	%p8, %fd17, 0d0000000000000000;
	add.f64 	%fd62, %fd17, 0d7FF0000000000000;
	selp.f64 	%fd148, 0d0000000000000000, %fd62, %p8;
	setp.geu.f32 	%p9, %f3, 0f40874800;
	@%p9 bra 	$L__BB0_10;
	shr.u32 	%r48, %r13, 31;
	add.s32 	%r49, %r13, %r48;
	shr.s32 	%r50, %r49, 1;
	shl.b32 	%r51, %r50, 20;
	add.s32 	%r52, %r15, %r51;
	mov.b64 	%fd63, {%r14, %r52};
	sub.s32 	%r53, %r13, %r50;
	shl.b32 	%r54, %r53, 20;
	add.s32 	%r55, %r54, 1072693248;
	mov.b32 	%r56, 0;
	mov.b64 	%fd64, {%r56, %r55};
	mul.f64 	%fd148, %fd64, %fd63;
$L__BB0_10:
	st.global.f64 	[%rd41], %fd148;
	add.f64 	%fd145, %fd16, %fd148;
	add.s32 	%r72, %r72, 2;
	add.s64 	%rd41, %rd41, 16;
	add.s64 	%rd40, %rd40, 16;
	setp.eq.s32 	%p10, %r72, 0;
	@%p10 bra 	$L__BB0_11;
	bra.uni 	$L__BB0_4;
$L__BB0_11:
	cvt.u64.u32 	%rd39, %r32;
$L__BB0_12:
	and.b32  	%r58, %r29, 1;
	setp.eq.b32 	%p11, %r58, 1;
	not.pred 	%p12, %p11;
	@%p12 bra 	$L__BB0_17;
	add.s64 	%rd25, %rd39, %rd3;
	shl.b64 	%rd26, %rd25, 3;
	add.s64 	%rd27, %rd1, %rd26;
	ld.global.f64 	%fd3, [%rd27];
	fma.rn.f64 	%fd65, %fd3, 0d3FF71547652B82FE, 0d4338000000000000;
	{
	.reg .b32 %temp; 
	mov.b64 	{%r3, %temp}, %fd65;
	}
	mov.f64 	%fd66, 0dC338000000000000;
	add.rn.f64 	%fd67, %fd65, %fd66;
	fma.rn.f64 	%fd68, %fd67, 0dBFE62E42FEFA39EF, %fd3;
	fma.rn.f64 	%fd69, %fd67, 0dBC7ABC9E3B39803F, %fd68;
	fma.rn.f64 	%fd70, %fd69, 0d3E5ADE1569CE2BDF, 0d3E928AF3FCA213EA;
	fma.rn.f64 	%fd71, %fd70, %fd69, 0d3EC71DEE62401315;
	fma.rn.f64 	%fd72, %fd71, %fd69, 0d3EFA01997C89EB71;
	fma.rn.f64 	%fd73, %fd72, %fd69, 0d3F2A01A014761F65;
	fma.rn.f64 	%fd74, %fd73, %fd69, 0d3F56C16C1852B7AF;
	fma.rn.f64 	%fd75, %fd74, %fd69, 0d3F81111111122322;
	fma.rn.f64 	%fd76, %fd75, %fd69, 0d3FA55555555502A1;
	fma.rn.f64 	%fd77, %fd76, %fd69, 0d3FC5555555555511;
	fma.rn.f64 	%fd78, %fd77, %fd69, 0d3FE000000000000B;
	fma.rn.f64 	%fd79, %fd78, %fd69, 0d3FF0000000000000;
	fma.rn.f64 	%fd80, %fd79, %fd69, 0d3FF0000000000000;
	{
	.reg .b32 %temp; 
	mov.b64 	{%r4, %temp}, %fd80;
	}
	{
	.reg .b32 %temp; 
	mov.b64 	{%temp, %r5}, %fd80;
	}
	shl.b32 	%r59, %r3, 20;
	add.s32 	%r60, %r59, %r5;
	mov.b64 	%fd144, {%r4, %r60};
	{
	.reg .b32 %temp; 
	mov.b64 	{%temp, %r61}, %fd3;
	}
	mov.b32 	%f6, %r61;
	abs.f32 	%f1, %f6;
	setp.lt.f32 	%p13, %f1, 0f4086232B;
	@%p13 bra 	$L__BB0_16;
	setp.lt.f64 	%p14, %fd3, 0d0000000000000000;
	add.f64 	%fd81, %fd3, 0d7FF0000000000000;
	selp.f64 	%fd144, 0d0000000000000000, %fd81, %p14;
	setp.geu.f32 	%p15, %f1, 0f40874800;
	@%p15 bra 	$L__BB0_16;
	shr.u32 	%r62, %r3, 31;
	add.s32 	%r63, %r3, %r62;
	shr.s32 	%r64, %r63, 1;
	shl.b32 	%r65, %r64, 20;
	add.s32 	%r66, %r5, %r65;
	mov.b64 	%fd82, {%r4, %r66};
	sub.s32 	%r67, %r3, %r64;
	shl.b32 	%r68, %r67, 20;
	add.s32 	%r69, %r68, 1072693248;
	mov.b32 	%r70, 0;
	mov.b64 	%fd83, {%r70, %r69};
	mul.f64 	%fd144, %fd83, %fd82;
$L__BB0_16:
	shl.b64 	%rd28, %rd39, 3;
	add.s64 	%rd29, %rd4, %rd28;
	st.global.f64 	[%rd29], %fd144;
	add.f64 	%fd145, %fd145, %fd144;
$L__BB0_17:
	setp.lt.s32 	%p16, %r29, 1;
	@%p16 bra 	$L__BB0_30;
	and.b32  	%r6, %r29, 15;
	setp.lt.u32 	%p17, %r29, 16;
	mov.b32 	%r74, 0;
	@%p17 bra 	$L__BB0_21;
	and.b32  	%r74, %r29, 2147483632;
	neg.s32 	%r73, %r74;
	shl.b64 	%rd30, %rd3, 3;
	add.s64 	%rd31, %rd30, %rd2;
	add.s64 	%rd42, %rd31, 64;
$L__BB0_20:
	.pragma "nounroll";
	ld.global.f64 	%fd84, [%rd42+-64];
	div.rn.f64 	%fd85, %fd84, %fd145;
	st.global.f64 	[%rd42+-64], %fd85;
	ld.global.f64 	%fd86, [%rd42+-56];
	div.rn.f64 	%fd87, %fd86, %fd145;
	st.global.f64 	[%rd42+-56], %fd87;
	ld.global.f64 	%fd88, [%rd42+-48];
	div.rn.f64 	%fd89, %fd88, %fd145;
	st.global.f64 	[%rd42+-48], %fd89;
	ld.global.f64 	%fd90, [%rd42+-40];
	div.rn.f64 	%fd91, %fd90, %fd145;
	st.global.f64 	[%rd42+-40], %fd91;
	ld.global.f64 	%fd92, [%rd42+-32];
	div.rn.f64 	%fd93, %fd92, %fd145;
	st.global.f64 	[%rd42+-32], %fd93;
	ld.global.f64 	%fd94, [%rd42+-24];
	div.rn.f64 	%fd95, %fd94, %fd145;
	st.global.f64 	[%rd42+-24], %fd95;
	ld.global.f64 	%fd96, [%rd42+-16];
	div.rn.f64 	%fd97, %fd96, %fd145;
	st.global.f64 	[%rd42+-16], %fd97;
	ld.global.f64 	%fd98, [%rd42+-8];
	div.rn.f64 	%fd99, %fd98, %fd145;
	st.global.f64 	[%rd42+-8], %fd99;
	ld.global.f64 	%fd100, [%rd42];
	div.rn.f64 	%fd101, %fd100, %fd145;
	st.global.f64 	[%rd42], %fd101;
	ld.global.f64 	%fd102, [%rd42+8];
	div.rn.f64 	%fd103, %fd102, %fd145;
	st.global.f64 	[%rd42+8], %fd103;
	ld.global.f64 	%fd104, [%rd42+16];
	div.rn.f64 	%fd105, %fd104, %fd145;
	st.global.f64 	[%rd42+16], %fd105;
	ld.global.f64 	%fd106, [%rd42+24];
	div.rn.f64 	%fd107, %fd106, %fd145;
	st.global.f64 	[%rd42+24], %fd107;
	ld.global.f64 	%fd108, [%rd42+32];
	div.rn.f64 	%fd109, %fd108, %fd145;
	st.global.f64 	[%rd42+32], %fd109;
	ld.global.f64 	%fd110, [%rd42+40];
	div.rn.f64 	%fd111, %fd110, %fd145;
	st.global.f64 	[%rd42+40], %fd111;
	ld.global.f64 	%fd112, [%rd42+48];
	div.rn.f64 	%fd113, %fd112, %fd145;
	st.global.f64 	[%rd42+48], %fd113;
	ld.global.f64 	%fd114, [%rd42+56];
	div.rn.f64 	%fd115, %fd114, %fd145;
	st.global.f64 	[%rd42+56], %fd115;
	add.s32 	%r73, %r73, 16;
	add.s64 	%rd42, %rd42, 128;
	setp.ne.s32 	%p18, %r73, 0;
	@%p18 bra 	$L__BB0_20;
$L__BB0_21:
	setp.eq.s32 	%p19, %r6, 0;
	@%p19 bra 	$L__BB0_30;
	and.b32  	%r20, %r29, 7;
	setp.lt.u32 	%p20, %r6, 8;
	@%p20 bra 	$L__BB0_24;
	mul.wide.u32 	%rd32, %r74, 8;
	add.s64 	%rd33, %rd4, %rd32;
	ld.global.f64 	%fd116, [%rd33];
	div.rn.f64 	%fd117, %fd116, %fd145;
	st.global.f64 	[%rd33], %fd117;
	ld.global.f64 	%fd118, [%rd33+8];
	div.rn.f64 	%fd119, %fd118, %fd145;
	st.global.f64 	[%rd33+8], %fd119;
	ld.global.f64 	%fd120, [%rd33+16];
	div.rn.f64 	%fd121, %fd120, %fd145;
	st.global.f64 	[%rd33+16], %fd121;
	ld.global.f64 	%fd122, [%rd33+24];
	div.rn.f64 	%fd123, %fd122, %fd145;
	st.global.f64 	[%rd33+24], %fd123;
	ld.global.f64 	%fd124, [%rd33+32];
	div.rn.f64 	%fd125, %fd124, %fd145;
	st.global.f64 	[%rd33+32], %fd125;
	ld.global.f64 	%fd126, [%rd33+40];
	div.rn.f64 	%fd127, %fd126, %fd145;
	st.global.f64 	[%rd33+40], %fd127;
	ld.global.f64 	%fd128, [%rd33+48];
	div.rn.f64 	%fd129, %fd128, %fd145;
	st.global.f64 	[%rd33+48], %fd129;
	ld.global.f64 	%fd130, [%rd33+56];
	div.rn.f64 	%fd131, %fd130, %fd145;
	st.global.f64 	[%rd33+56], %fd131;
	add.s32 	%r74, %r74, 8;
$L__BB0_24:
	setp.eq.s32 	%p21, %r20, 0;
	@%p21 bra 	$L__BB0_30;
	and.b32  	%r23, %r29, 3;
	setp.lt.u32 	%p22, %r20, 4;
	@%p22 bra 	$L__BB0_27;
	mul.wide.u32 	%rd34, %r74, 8;
	add.s64 	%rd35, %rd4, %rd34;
	ld.global.f64 	%fd132, [%rd35];
	div.rn.f64 	%fd133, %fd132, %fd145;
	st.global.f64 	[%rd35], %fd133;
	ld.global.f64 	%fd134, [%rd35+8];
	div.rn.f64 	%fd135, %fd134, %fd145;
	st.global.f64 	[%rd35+8], %fd135;
	ld.global.f64 	%fd136, [%rd35+16];
	div.rn.f64 	%fd137, %fd136, %fd145;
	st.global.f64 	[%rd35+16], %fd137;
	ld.global.f64 	%fd138, [%rd35+24];
	div.rn.f64 	%fd139, %fd138, %fd145;
	st.global.f64 	[%rd35+24], %fd139;
	add.s32 	%r74, %r74, 4;
$L__BB0_27:
	setp.eq.s32 	%p23, %r23, 0;
	@%p23 bra 	$L__BB0_30;
	shl.b64 	%rd36, %rd3, 3;
	mul.wide.u32 	%rd37, %r74, 8;
	add.s64 	%rd38, %rd36, %rd37;
	add.s64 	%rd43, %rd2, %rd38;
	neg.s32 	%r77, %r23;
$L__BB0_29:
	.pragma "nounroll";
	ld.global.f64 	%fd140, [%rd43];
	div.rn.f64 	%fd141, %fd140, %fd145;
	st.global.f64 	[%rd43], %fd141;
	add.s64 	%rd43, %rd43, 8;
	add.s32 	%r77, %r77, 1;
	setp.ne.s32 	%p24, %r77, 0;
	@%p24 bra 	$L__BB0_29;
$L__BB0_30:
	ret;

}
	// .globl	dropout
.visible .entry dropout(
	.param .u64 .ptr .align 1 dropout_param_0,
	.param .u64 .ptr .align 1 dropout_param_1,
	.param .u32 dropout_param_2,
	.param .u32 dropout_param_3,
	.param .f64 dropout_param_4,
	.param .u64 dropout_param_5
)
{
	.reg .pred 	%p<16>;
	.reg .b32 	%r<189>;
	.reg .b64 	%rd<50>;
	.reg .b64 	%fd<44>;

	ld.param.u64 	%rd11, [dropout_param_0];
	ld.param.u64 	%rd12, [dropout_param_1];
	ld.param.u32 	%r47, [dropout_param_2];
	ld.param.u32 	%r46, [dropout_param_3];
	ld.param.f64 	%fd15, [dropout_param_4];
	ld.param.u64 	%rd10, [dropout_param_5];
	cvta.to.global.u64 	%rd1, %rd11;
	cvta.to.global.u64 	%rd2, %rd12;
	mov.u32 	%r1, %ctaid.x;
	setp.ge.s32 	%p1, %r1, %r47;
	@%p1 bra 	$L__BB1_24;
	cvt.u64.u32 	%rd13, %r1;
	add.s64 	%rd14, %rd10, %rd13;
	cvt.u32.u64 	%r48, %rd14;
	xor.b32  	%r49, %r48, -1429050551;
	mul.lo.s32 	%r2, %r49, 1099087573;
	{ .reg .b32 tmp; mov.b64 {tmp, %r50}, %rd14; }
	xor.b32  	%r51, %r50, -136515619;
	mul.lo.s32 	%r3, %r51, -1703105765;
	add.s32 	%r52, %r2, %r3;
	add.s32 	%r178, %r52, 6615241;
	mul.lo.s32 	%r53, %r46, %r1;
	cvt.s64.s32 	%rd3, %r53;
	setp.lt.s32 	%p2, %r46, 1;
	@%p2 bra 	$L__BB1_24;
	add.s32 	%r183, %r2, 5783321;
	xor.b32  	%r182, %r3, 88675123;
	add.s32 	%r181, %r3, 521288629;
	xor.b32  	%r180, %r2, 362436069;
	add.s32 	%r179, %r2, 123456789;
	and.b32  	%r10, %r46, 3;
	setp.lt.u32 	%p3, %r46, 4;
	mov.b32 	%r184, 0;
	@%p3 bra 	$L__BB1_13;
	and.b32  	%r184, %r46, 2147483644;
	mov.b32 	%r170, 0;
$L__BB1_4:
	.pragma "nounroll";
	shr.u32 	%r56, %r179, 2;
	xor.b32  	%r57, %r56, %r179;
	shl.b32 	%r58, %r183, 4;
	shl.b32 	%r59, %r57, 1;
	xor.b32  	%r60, %r58, %r59;
	xor.b32  	%r61, %r60, %r183;
	xor.b32  	%r19, %r61, %r57;
	add.s32 	%r62, %r178, %r19;
	add.s32 	%r63, %r62, 362437;
	shr.u32 	%r64, %r180, 2;
	xor.b32  	%r65, %r64, %r180;
	shl.b32 	%r66, %r19, 4;
	shl.b32 	%r67, %r65, 1;
	xor.b32  	%r68, %r67, %r66;
	xor.b32  	%r69, %r68, %r65;
	xor.b32  	%r20, %r69, %r19;
	add.s32 	%r70, %r178, %r20;
	add.s32 	%r71, %r70, 724874;
	cvt.u64.u32 	%rd15, %r63;
	mul.wide.u32 	%rd16, %r71, 2097152;
	xor.b64  	%rd17, %rd16, %rd15;
	cvt.rn.f64.u64 	%fd17, %rd17;
	fma.rn.f64 	%fd18, %fd17, 0d3CA0000000000000, 0d3C90000000000000;
	setp.lt.f64 	%p4, %fd18, %fd15;
	cvt.u64.u32 	%rd18, %r170;
	add.s64 	%rd4, %rd18, %rd3;
	shl.b64 	%rd19, %rd4, 3;
	add.s64 	%rd5, %rd2, %rd19;
	mov.f64 	%fd37, 0d0000000000000000;
	@%p4 bra 	$L__BB1_6;
	ld.global.f64 	%fd37, [%rd5];
$L__BB1_6:
	add.s64 	%rd6, %rd1, %rd19;
	st.global.f64 	[%rd6], %fd37;
	shr.u32 	%r72, %r181, 2;
	xor.b32  	%r73, %r72, %r181;
	shl.b32 	%r74, %r20, 4;
	shl.b32 	%r75, %r73, 1;
	xor.b32  	%r76, %r74, %r75;
	xor.b32  	%r77, %r76, %r20;
	xor.b32  	%r21, %r77, %r73;
	add.s32 	%r78, %r178, %r21;
	add.s32 	%r79, %r78, 1087311;
	shr.u32 	%r80, %r182, 2;
	xor.b32  	%r81, %r80, %r182;
	shl.b32 	%r82, %r21, 4;
	shl.b32 	%r83, %r81, 1;
	xor.b32  	%r84, %r83, %r82;
	xor.b32  	%r85, %r84, %r81;
	xor.b32  	%r179, %r85, %r21;
	add.s32 	%r86, %r178, %r179;
	add.s32 	%r87, %r86, 1449748;
	cvt.u64.u32 	%rd21, %r79;
	mul.wide.u32 	%rd22, %r87, 2097152;
	xor.b64  	%rd23, %rd22, %rd21;
	cvt.rn.f64.u64 	%fd20, %rd23;
	fma.rn.f64 	%fd21, %fd20, 0d3CA0000000000000, 0d3C90000000000000;
	setp.lt.f64 	%p5, %fd21, %fd15;
	mov.f64 	%fd38, 0d0000000000000000;
	@%p5 bra 	$L__BB1_8;
	ld.global.f64 	%fd38, [%rd5+8];
$L__BB1_8:
	st.global.f64 	[%rd6+8], %fd38;
	shr.u32 	%r88, %r183, 2;
	xor.b32  	%r89, %r88, %r183;
	shl.b32 	%r90, %r179, 4;
	shl.b32 	%r91, %r89, 1;
	xor.b32  	%r92, %r90, %r91;
	xor.b32  	%r93, %r92, %r179;
	xor.b32  	%r180, %r93, %r89;
	add.s32 	%r94, %r178, %r180;
	add.s32 	%r95, %r94, 1812185;
	shr.u32 	%r96, %r19, 2;
	xor.b32  	%r97, %r96, %r19;
	shl.b32 	%r98, %r180, 4;
	shl.b32 	%r99, %r97, 1;
	xor.b32  	%r100, %r99, %r98;
	xor.b32  	%r101, %r100, %r97;
	xor.b32  	%r181, %r101, %r180;
	add.s32 	%r102, %r178, %r181;
	add.s32 	%r103, %r102, 2174622;
	cvt.u64.u32 	%rd24, %r95;
	mul.wide.u32 	%rd25, %r103, 2097152;
	xor.b64  	%rd26, %rd25, %rd24;
	cvt.rn.f64.u64 	%fd23, %rd26;
	fma.rn.f64 	%fd24, %fd23, 0d3CA0000000000000, 0d3C90000000000000;
	setp.lt.f64 	%p6, %fd24, %fd15;
	mov.f64 	%fd39, 0d0000000000000000;
	@%p6 bra 	$L__BB1_10;
	ld.global.f64 	%fd39, [%rd5+16];
$L__BB1_10:
	st.global.f64 	[%rd6+16], %fd39;
	shr.u32 	%r104, %r20, 2;
	xor.b32  	%r105, %r104, %r20;
	shl.b32 	%r106, %r181, 4;
	shl.b32 	%r107, %r105, 1;
	xor.b32  	%r108, %r106, %r107;
	xor.b32  	%r109, %r108, %r181;
	xor.b32  	%r182, %r109, %r105;
	add.s32 	%r110, %r178, %r182;
	add.s32 	%r111, %r110, 2537059;
	shr.u32 	%r112, %r21, 2;
	xor.b32  	%r113, %r112, %r21;
	shl.b32 	%r114, %r182, 4;
	shl.b32 	%r115, %r113, 1;
	xor.b32  	%r116, %r115, %r114;
	xor.b32  	%r117, %r116, %r113;
	xor.b32  	%r183, %r117, %r182;
	add.s32 	%r178, %r178, 2899496;
	add.s32 	%r118, %r183, %r178;
	cvt.u64.u32 	%rd27, %r111;
	mul.wide.u32 	%rd28, %r118, 2097152;
	xor.b64  	%rd29, %rd28, %rd27;
	cvt.rn.f64.u64 	%fd26, %rd29;
	fma.rn.f64 	%fd27, %fd26, 0d3CA0000000000000, 0d3C90000000000000;
	setp.lt.f64 	%p7, %fd27, %fd15;
	mov.f64 	%fd40, 0d0000000000000000;
	@%p7 bra 	$L__BB1_12;
	ld.global.f64 	%fd40, [%rd5+24];
$L__BB1_12:
	st.global.f64 	[%rd6+24], %fd40;
	add.s32 	%r170, %r170, 4;
	setp.ne.s32 	%p8, %r170, %r184;
	@%p8 bra 	$L__BB1_4;
$L__BB1_13:
	setp.eq.s32 	%p9, %r10, 0;
	@%p9 bra 	$L__BB1_24;
	setp.eq.s32 	%p10, %r10, 1;
	@%p10 bra 	$L__BB1_20;
	shr.u32 	%r119, %r179, 2;
	xor.b32  	%r120, %r119, %r179;
	shl.b32 	%r121, %r183, 4;
	shl.b32 	%r122, %r120, 1;
	xor.b32  	%r123, %r121, %r122;
	xor.b32  	%r124, %r123, %r183;
	xor.b32  	%r36, %r124, %r120;
	add.s32 	%r125, %r178, %r36;
	add.s32 	%r126, %r125, 362437;
	shr.u32 	%r127, %r180, 2;
	xor.b32  	%r128, %r127, %r180;
	shl.b32 	%r129, %r36, 4;
	shl.b32 	%r130, %r128, 1;
	xor.b32  	%r131, %r130, %r129;
	xor.b32  	%r132, %r131, %r128;
	xor.b32  	%r37, %r132, %r36;
	add.s32 	%r133, %r178, %r37;
	add.s32 	%r134, %r133, 724874;
	cvt.u64.u32 	%rd30, %r126;
	mul.wide.u32 	%rd31, %r134, 2097152;
	xor.b64  	%rd32, %rd31, %rd30;
	cvt.rn.f64.u64 	%fd29, %rd32;
	fma.rn.f64 	%fd30, %fd29, 0d3CA0000000000000, 0d3C90000000000000;
	setp.lt.f64 	%p11, %fd30, %fd15;
	cvt.u64.u32 	%rd33, %r184;
	add.s64 	%rd7, %rd33, %rd3;
	shl.b64 	%rd34, %rd7, 3;
	add.s64 	%rd8, %rd2, %rd34;
	mov.f64 	%fd41, 0d0000000000000000;
	@%p11 bra 	$L__BB1_17;
	ld.global.f64 	%fd41, [%rd8];
$L__BB1_17:
	add.s64 	%rd9, %rd1, %rd34;
	st.global.f64 	[%rd9], %fd41;
	shr.u32 	%r135, %r181, 2;
	xor.b32  	%r136, %r135, %r181;
	shl.b32 	%r137, %r37, 4;
	shl.b32 	%r138, %r136, 1;
	xor.b32  	%r139, %r137, %r138;
	xor.b32  	%r140, %r139, %r37;
	xor.b32  	%r141, %r140, %r136;
	add.s32 	%r142, %r178, %r141;
	add.s32 	%r143, %r142, 1087311;
	shr.u32 	%r144, %r182, 2;
	xor.b32  	%r145, %r144, %r182;
	shl.b32 	%r146, %r141, 4;
	shl.b32 	%r147, %r145, 1;
	xor.b32  	%r148, %r147, %r146;
	xor.b32  	%r149, %r148, %r145;
	xor.b32  	%r38, %r149, %r141;
	add.s32 	%r178, %r178, 1449748;
	add.s32 	%r150, %r38, %r178;
	cvt.u64.u32 	%rd36, %r143;
	mul.wide.u32 	%rd37, %r150, 2097152;
	xor.b64  	%rd38, %rd37, %rd36;
	cvt.rn.f64.u64 	%fd32, %rd38;
	fma.rn.f64 	%fd33, %fd32, 0d3CA0000000000000, 0d3C90000000000000;
	setp.lt.f64 	%p12, %fd33, %fd15;
	mov.f64 	%fd42, 0d0000000000000000;
	@%p12 bra 	$L__BB1_19;
	ld.global.f64 	%fd42, [%rd8+8];
$L__BB1_19:
	st.global.f64 	[%rd9+8], %fd42;
	add.s32 	%r184, %r184, 2;
	mov.u32 	%r179, %r183;
	mov.u32 	%r180, %r36;
	mov.u32 	%r183, %r38;
$L__BB1_20:
	and.b32  	%r151, %r46, 1;
	setp.eq.b32 	%p13, %r151, 1;
	not.pred 	%p14, %p13;
	@%p14 bra 	$L__BB1_24;
	shr.u32 	%r152, %r179, 2;
	xor.b32  	%r153, %r152, %r179;
	shl.b32 	%r154, %r183, 4;
	shl.b32 	%r155, %r153, 1;
	xor.b32  	%r156, %r154, %r155;
	xor.b32  	%r157, %r156, %r183;
	xor.b32  	%r158, %r157, %r153;
	add.s32 	%r159, %r178, %r158;
	add.s32 	%r160, %r159, 362437;
	shr.u32 	%r161, %r180, 2;
	xor.b32  	%r162, %r161, %r180;
	shl.b32 	%r163, %r158, 4;
	shl.b32 	%r164, %r162, 1;
	xor.b32  	%r165, %r164, %r163;
	xor.b32  	%r166, %r165, %r162;
	xor.b32  	%r167, %r166, %r158;
	add.s32 	%r168, %r178, %r167;
	add.s32 	%r169, %r168, 724874;
	cvt.u64.u32 	%rd39, %r160;
	mul.wide.u32 	%rd40, %r169, 2097152;
	xor.b64  	%rd41, %rd40, %rd39;
	cvt.rn.f64.u64 	%fd35, %rd41;
	fma.rn.f64 	%fd36, %fd35, 0d3CA0000000000000, 0d3C90000000000000;
	setp.lt.f64 	%p15, %fd36, %fd15;
	mov.f64 	%fd43, 0d0000000000000000;
	@%p15 bra 	$L__BB1_23;
	cvt.u64.u32 	%rd42, %r184;
	add.s64 	%rd43, %rd42, %rd3;
	shl.b64 	%rd44, %rd43, 3;
	add.s64 	%rd45, %rd2, %rd44;
	ld.global.f64 	%fd43, [%rd45];
$L__BB1_23:
	cvt.u64.u32 	%rd46, %r184;
	add.s64 	%rd47, %rd46, %rd3;
	shl.b64 	%rd48, %rd47, 3;
	add.s64 	%rd49, %rd1, %rd48;
	st.global.f64 	[%rd49], %fd43;
$L__BB1_24:
	ret;

}
	// .globl	row_mean_var
.visible .entry row_mean_var(
	.param .u64 .ptr .align 1 row_mean_var_param_0,
	.param .u64 .ptr .align 1 row_mean_var_param_1,
	.param .u64 .ptr .align 1 row_mean_var_param_2,
	.param .u32 row_mean_var_param_3,
	.param .u32 row_mean_var_param_4
)
{
	.reg .pred 	%p<11>;
	.reg .b32 	%r<26>;
	.reg .b64 	%rd<32>;
	.reg .b64 	%fd<135>;

	ld.param.u64 	%rd11, [row_mean_var_param_0];
	ld.param.u64 	%rd9, [row_mean_var_param_1];
	ld.param.u64 	%rd10, [row_mean_var_param_2];
	ld.param.u32 	%r18, [row_mean_var_param_3];
	ld.param.u32 	%r17, [row_mean_var_param_4];
	cvta.to.global.u64 	%rd1, %rd11;
	mov.u32 	%r1, %ctaid.x;
	setp.ge.s32 	%p1, %r1, %r18;
	@%p1 bra 	$L__BB2_15;
	mul.lo.s32 	%r19, %r17, %r1;
	cvt.s64.s32 	%rd2, %r19;
	setp.lt.s32 	%p2, %r17, 1;
	mov.f64 	%fd133, 0d0000000000000000;
	mov.f64 	%fd134, %fd133;
	@%p2 bra 	$L__BB2_14;
	and.b32  	%r2, %r17, 15;
	setp.lt.u32 	%p3, %r17, 16;
	mov.f64 	%fd134, 0d0000000000000000;
	mov.b32 	%r23, 0;
	mov.f64 	%fd133, %fd134;
	@%p3 bra 	$L__BB2_5;
	and.b32  	%r23, %r17, 2147483632;
	neg.s32 	%r21, %r23;
	shl.b64 	%rd12, %rd2, 3;
	add.s64 	%rd13, %rd12, %rd1;
	add.s64 	%rd30, %rd13, 64;
	mov.f64 	%fd134, 0d0000000000000000;
$L__BB2_4:
	.pragma "nounroll";
	ld.global.f64 	%fd31, [%rd30+-64];
	add.f64 	%fd32, %fd133, %fd31;
	fma.rn.f64 	%fd33, %fd31, %fd31, %fd134;
	ld.global.f64 	%fd34, [%rd30+-56];
	add.f64 	%fd35, %fd32, %fd34;
	fma.rn.f64 	%fd36, %fd34, %fd34, %fd33;
	ld.global.f64 	%fd37, [%rd30+-48];
	add.f64 	%fd38, %fd35, %fd37;
	fma.rn.f64 	%fd39, %fd37, %fd37, %fd36;
	ld.global.f64 	%fd40, [%rd30+-40];
	add.f64 	%fd41, %fd38, %fd40;
	fma.rn.f64 	%fd42, %fd40, %fd40, %fd39;
	ld.global.f64 	%fd43, [%rd30+-32];
	add.f64 	%fd44, %fd41, %fd43;
	fma.rn.f64 	%fd45, %fd43, %fd43, %fd42;
	ld.global.f64 	%fd46, [%rd30+-24];
	add.f64 	%fd47, %fd44, %fd46;
	fma.rn.f64 	%fd48, %fd46, %fd46, %fd45;
	ld.global.f64 	%fd49, [%rd30+-16];
	add.f64 	%fd50, %fd47, %fd49;
	fma.rn.f64 	%fd51, %fd49, %fd49, %fd48;
	ld.global.f64 	%fd52, [%rd30+-8];
	add.f64 	%fd53, %fd50, %fd52;
	fma.rn.f64 	%fd54, %fd52, %fd52, %fd51;
	ld.global.f64 	%fd55, [%rd30];
	add.f64 	%fd56, %fd53, %fd55;
	fma.rn.f64 	%fd57, %fd55, %fd55, %fd54;
	ld.global.f64 	%fd58, [%rd30+8];
	add.f64 	%fd59, %fd56, %fd58;
	fma.rn.f64 	%fd60, %fd58, %fd58, %fd57;
	ld.global.f64 	%fd61, [%rd30+16];
	add.f64 	%fd62, %fd59, %fd61;
	fma.rn.f64 	%fd63, %fd61, %fd61, %fd60;
	ld.global.f64 	%fd64, [%rd30+24];
	add.f64 	%fd65, %fd62, %fd64;
	fma.rn.f64 	%fd66, %fd64, %fd64, %fd63;
	ld.global.f64 	%fd67, [%rd30+32];
	add.f64 	%fd68, %fd65, %fd67;
	fma.rn.f64 	%fd69, %fd67, %fd67, %fd66;
	ld.global.f64 	%fd70, [%rd30+40];
	add.f64 	%fd71, %fd68, %fd70;
	fma.rn.f64 	%fd72, %fd70, %fd70, %fd69;
	ld.global.f64 	%fd73, [%rd30+48];
	add.f64 	%fd74, %fd71, %fd73;
	fma.rn.f64 	%fd75, %fd73, %fd73, %fd72;
	ld.global.f64 	%fd76, [%rd30+56];
	add.f64 	%fd133, %fd74, %fd76;
	fma.rn.f64 	%fd134, %fd76, %fd76, %fd75;
	add.s32 	%r21, %r21, 16;
	add.s64 	%rd30, %rd30, 128;
	setp.ne.s32 	%p4, %r21, 0;
	@%p4 bra 	$L__BB2_4;
$L__BB2_5:
	setp.eq.s32 	%p5, %r2, 0;
	@%p5 bra 	$L__BB2_14;
	and.b32  	%r8, %r17, 7;
	setp.lt.u32 	%p6, %r2, 8;
	@%p6 bra 	$L__BB2_8;
	cvt.u64.u32 	%rd14, %r23;
	add.s64 	%rd15, %rd14, %rd2;
	shl.b64 	%rd16, %rd15, 3;
	add.s64 	%rd17, %rd1, %rd16;
	ld.global.f64 	%fd78, [%rd17];
	add.f64 	%fd79, %fd133, %fd78;
	fma.rn.f64 	%fd80, %fd78, %fd78, %fd134;
	ld.global.f64 	%fd81, [%rd17+8];
	add.f64 	%fd82, %fd79, %fd81;
	fma.rn.f64 	%fd83, %fd81, %fd81, %fd80;
	ld.global.f64 	%fd84, [%rd17+16];
	add.f64 	%fd85, %fd82, %fd84;
	fma.rn.f64 	%fd86, %fd84, %fd84, %fd83;
	ld.global.f64 	%fd87, [%rd17+24];
	add.f64 	%fd88, %fd85, %fd87;
	fma.rn.f64 	%fd89, %fd87, %fd87, %fd86;
	ld.global.f64 	%fd90, [%rd17+32];
	add.f64 	%fd91, %fd88, %fd90;
	fma.rn.f64 	%fd92, %fd90, %fd90, %fd89;
	ld.global.f64 	%fd93, [%rd17+40];
	add.f64 	%fd94, %fd91, %fd93;
	fma.rn.f64 	%fd95, %fd93, %fd93, %fd92;
	ld.global.f64 	%fd96, [%rd17+48];
	add.f64 	%fd97, %fd94, %fd96;
	fma.rn.f64 	%fd98, %fd96, %fd96, %fd95;
	ld.global.f64 	%fd99, [%rd17+56];
	add.f64 	%fd133, %fd97, %fd99;
	fma.rn.f64 	%fd134, %fd99, %fd99, %fd98;
	add.s32 	%r23, %r23, 8;
$L__BB2_8:
	setp.eq.s32 	%p7, %r8, 0;
	@%p7 bra 	$L__BB2_14;
	and.b32  	%r11, %r17, 3;
	setp.lt.u32 	%p8, %r8, 4;
	@%p8 bra 	$L__BB2_11;
	cvt.u64.u32 	%rd18, %r23;
	add.s64 	%rd19, %rd18, %rd2;
	shl.b64 	%rd20, %rd19, 3;
	add.s64 	%rd21, %rd1, %rd20;
	ld.global.f64 	%fd101, [%rd21];
	add.f64 	%fd102, %fd133, %fd101;
	fma.rn.f64 	%fd103, %fd101, %fd101, %fd134;
	ld.global.f64 	%fd104, [%rd21+8];
	add.f64 	%fd105, %fd102, %fd104;
	fma.rn.f64 	%fd106, %fd104, %fd104, %fd103;
	ld.global.f64 	%fd107, [%rd21+16];
	add.f64 	%fd108, %fd105, %fd107;
	fma.rn.f64 	%fd109, %fd107, %fd107, %fd106;
	ld.global.f64 	%fd110, [%rd21+24];
	add.f64 	%fd133, %fd108, %fd110;
	fma.rn.f64 	%fd134, %fd110, %fd110, %fd109;
	add.s32 	%r23, %r23, 4;
$L__BB2_11:
	setp.eq.s32 	%p9, %r11, 0;
	@%p9 bra 	$L__BB2_14;
	cvt.u64.u32 	%rd22, %r23;
	add.s64 	%rd23, %rd2, %rd22;
	shl.b64 	%rd24, %rd23, 3;
	add.s64 	%rd31, %rd1, %rd24;
	neg.s32 	%r25, %r11;
$L__BB2_13:
	.pragma "nounroll";
	ld.global.f64 	%fd111, [%rd31];
	add.f64 	%fd133, %fd133, %fd111;
	fma.rn.f64 	%fd134, %fd111, %fd111, %fd134;
	add.s64 	%rd31, %rd31, 8;
	add.s32 	%r25, %r25, 1;
	setp.ne.s32 	%p10, %r25, 0;
	@%p10 bra 	$L__BB2_13;
$L__BB2_14:
	cvt.rn.f64.s32 	%fd112, %r17;
	div.rn.f64 	%fd113, %fd133, %fd112;
	cvta.to.global.u64 	%rd25, %rd9;
	mul.wide.u32 	%rd26, %r1, 8;
	add.s64 	%rd27, %rd25, %rd26;
	st.global.f64 	[%rd27], %fd113;
	div.rn.f64 	%fd114, %fd134, %fd112;
	mul.f64 	%fd115, %fd113, %fd113;
	sub.f64 	%fd116, %fd114, %fd115;
	cvta.to.global.u64 	%rd28, %rd10;
	add.s64 	%rd29, %rd28, %rd26;
	st.global.f64 	[%rd29], %fd116;
$L__BB2_15:
	ret;

}
	// .globl	apply_layer_norm
.visible .entry apply_layer_norm(
	.param .u64 .ptr .align 1 apply_layer_norm_param_0,
	.param .u64 .ptr .align 1 apply_layer_norm_param_1,
	.param .u64 .ptr .align 1 apply_layer_norm_param_2,
	.param .u64 .ptr .align 1 apply_layer_norm_param_3,
	.param .u32 apply_layer_norm_param_4,
	.param .u32 apply_layer_norm_param_5,
	.param .f64 apply_layer_norm_param_6
)
{
	.reg .pred 	%p<11>;
	.reg .b32 	%r<22>;
	.reg .b64 	%rd<38>;
	.reg .b64 	%fd<51>;

	ld.param.u64 	%rd12, [apply_layer_norm_param_0];
	ld.param.u64 	%rd13, [apply_layer_norm_param_1];
	ld.param.u64 	%rd10, [apply_layer_norm_param_2];
	ld.param.u64 	%rd11, [apply_layer_norm_param_3];
	ld.param.u32 	%r14, [apply_layer_norm_param_4];
	ld.param.u32 	%r13, [apply_layer_norm_param_5];
	ld.param.f64 	%fd3, [apply_layer_norm_param_6];
	cvta.to.global.u64 	%rd1, %rd12;
	cvta.to.global.u64 	%rd2, %rd13;
	mov.u32 	%r1, %ctaid.x;
	setp.ge.s32 	%p1, %r1, %r14;
	@%p1 bra 	$L__BB3_13;
	cvta.to.global.u64 	%rd14, %rd10;
	cvta.to.global.u64 	%rd15, %rd11;
	mul.lo.s32 	%r15, %r13, %r1;
	cvt.s64.s32 	%rd3, %r15;
	mul.wide.u32 	%rd16, %r1, 8;
	add.s64 	%rd17, %rd14, %rd16;
	ld.global.f64 	%fd1, [%rd17];
	add.s64 	%rd18, %rd15, %rd16;
	ld.global.f64 	%fd4, [%rd18];
	add.f64 	%fd5, %fd3, %fd4;
	sqrt.rn.f64 	%fd2, %fd5;
	setp.lt.s32 	%p2, %r13, 1;
	@%p2 bra 	$L__BB3_13;
	and.b32  	%r2, %r13, 7;
	setp.lt.u32 	%p3, %r13, 8;
	mov.b32 	%r20, 0;
	@%p3 bra 	$L__BB3_5;
	and.b32  	%r20, %r13, 2147483640;
	neg.s32 	%r18, %r20;
	shl.b64 	%rd19, %rd3, 3;
	add.s64 	%rd20, %rd19, 32;
	add.s64 	%rd37, %rd2, %rd20;
	add.s64 	%rd36, %rd1, %rd20;
$L__BB3_4:
	.pragma "nounroll";
	ld.global.f64 	%fd6, [%rd37+-32];
	sub.f64 	%fd7, %fd6, %fd1;
	div.rn.f64 	%fd8, %fd7, %fd2;
	st.global.f64 	[%rd36+-32], %fd8;
	ld.global.f64 	%fd9, [%rd37+-24];
	sub.f64 	%fd10, %fd9, %fd1;
	div.rn.f64 	%fd11, %fd10, %fd2;
	st.global.f64 	[%rd36+-24], %fd11;
	ld.global.f64 	%fd12, [%rd37+-16];
	sub.f64 	%fd13, %fd12, %fd1;
	div.rn.f64 	%fd14, %fd13, %fd2;
	st.global.f64 	[%rd36+-16], %fd14;
	ld.global.f64 	%fd15, [%rd37+-8];
	sub.f64 	%fd16, %fd15, %fd1;
	div.rn.f64 	%fd17, %fd16, %fd2;
	st.global.f64 	[%rd36+-8], %fd17;
	ld.global.f64 	%fd18, [%rd37];
	sub.f64 	%fd19, %fd18, %fd1;
	div.rn.f64 	%fd20, %fd19, %fd2;
	st.global.f64 	[%rd36], %fd20;
	ld.global.f64 	%fd21, [%rd37+8];
	sub.f64 	%fd22, %fd21, %fd1;
	div.rn.f64 	%fd23, %fd22, %fd2;
	st.global.f64 	[%rd36+8], %fd23;
	ld.global.f64 	%fd24, [%rd37+16];
	sub.f64 	%fd25, %fd24, %fd1;
	div.rn.f64 	%fd26, %fd25, %fd2;
	st.global.f64 	[%rd36+16], %fd26;
	ld.global.f64 	%fd27, [%rd37+24];
	sub.f64 	%fd28, %fd27, %fd1;
	div.rn.f64 	%fd29, %fd28, %fd2;
	st.global.f64 	[%rd36+24], %fd29;
	add.s32 	%r18, %r18, 8;
	add.s64 	%rd37, %rd37, 64;
	add.s64 	%rd36, %rd36, 64;
	setp.ne.s32 	%p4, %r18, 0;
	@%p4 bra 	$L__BB3_4;
$L__BB3_5:
	setp.eq.s32 	%p5, %r2, 0;
	@%p5 bra 	$L__BB3_13;
	and.b32  	%r8, %r13, 3;
	setp.lt.u32 	%p6, %r2, 4;
	@%p6 bra 	$L__BB3_8;
	cvt.u64.u32 	%rd21, %r20;
	add.s64 	%rd22, %rd21, %rd3;
	shl.b64 	%rd23, %rd22, 3;
	add.s64 	%rd24, %rd2, %rd23;
	ld.global.f64 	%fd30, [%rd24];
	sub.f64 	%fd31, %fd30, %fd1;
	div.rn.f64 	%fd32, %fd31, %fd2;
	add.s64 	%rd25, %rd1, %rd23;
	st.global.f64 	[%rd25], %fd32;
	ld.global.f64 	%fd33, [%rd24+8];
	sub.f64 	%fd34, %fd33, %fd1;
	div.rn.f64 	%fd35, %fd34, %fd2;
	st.global.f64 	[%rd25+8], %fd35;
	ld.global.f64 	%fd36, [%rd24+16];
	sub.f64 	%fd37, %fd36, %fd1;
	div.rn.f64 	%fd38, %fd37, %fd2;
	st.global.f64 	[%rd25+16], %fd38;
	ld.global.f64 	%fd39, [%rd24+24];
	sub.f64 	%fd40, %fd39, %fd1;
	div.rn.f64 	%fd41, %fd40, %fd2;
	st.global.f64 	[%rd25+24], %fd41;
	add.s32 	%r20, %r20, 4;
$L__BB3_8:
	setp.eq.s32 	%p7, %r8, 0;
	@%p7 bra 	$L__BB3_13;
	setp.eq.s32 	%p8, %r8, 1;
	@%p8 bra 	$L__BB3_11;
	cvt.u64.u32 	%rd26, %r20;
	add.s64 	%rd27, %rd26, %rd3;
	shl.b64 	%rd28, %rd27, 3;
	add.s64 	%rd29, %rd2, %rd28;
	ld.global.f64 	%fd42, [%rd29];
	sub.f64 	%fd43, %fd42, %fd1;
	div.rn.f64 	%fd44, %fd43, %fd2;
	add.s64 	%rd30, %rd1, %rd28;
	st.global.f64 	[%rd30], %fd44;
	ld.global.f64 	%fd45, [%rd29+8];
	sub.f64 	%fd46, %fd45, %fd1;
	div.rn.f64 	%fd47, %fd46, %fd2;
	st.global.f64 	[%rd30+8], %fd47;
	add.s32 	%r20, %r20, 2;
$L__BB3_11:
	and.b32  	%r17, %r13, 1;
	setp.eq.b32 	%p9, %r17, 1;
	not.pred 	%p10, %p9;
	@%p10 bra 	$L__BB3_13;
	cvt.u64.u32 	%rd31, %r20;
	add.s64 	%rd32, %rd31, %rd3;
	shl.b64 	%rd33, %rd32, 3;
	add.s64 	%rd34, %rd2, %rd33;
	ld.global.f64 	%fd48, [%rd34];
	sub.f64 	%fd49, %fd48, %fd1;
	div.rn.f64 	%fd50, %fd49, %fd2;
	add.s64 	%rd35, %rd1, %rd33;
	st.global.f64 	[%rd35], %fd50;
$L__BB3_13:
	ret;

}


// ===== COMPILED SASS (sm_100) =====

	.target	sm_100

	.elftype	@"ET_EXEC"


//--------------------- .note.nv.tkinfo           --------------------------
	.section	.note.nv.tkinfo,"",@"SHT_NOTE"
	.sectionflags	@"SHF_NOTE_NV_TKINFO"
	.tkinfo
        /*0018*/ 	.word	0x00000002
        /*0030*/ 	.string	""
        /*0030*/ 	.string	"ptxas"
        /*0030*/ 	.string	"Cuda compilation tools, release 13.0, V13.0.88"
        /*0030*/ 	.string	"Build cuda_13.0.r13.0/compiler.36424714_0"
        /*0030*/ 	.string	"-arch sm_100 -m 64 "



//--------------------- .note.nv.cuinfo           --------------------------
	.section	.note.nv.cuinfo,"",@"SHT_NOTE"
	.sectionflags	@"SHF_NOTE_NV_CUINFO"
        /*0018*/ 	.short	0x0002
        /*001a*/ 	.short	0x0064
        /*001c*/ 	.short	0x0082
	.zero		2


//--------------------- .nv.info                  --------------------------
	.section	.nv.info,"",@"SHT_CUDA_INFO"
	.align	4


	//----- nvinfo : EIATTR_REGCOUNT
	.align		4
        /*0000*/ 	.byte	0x04, 0x2f
        /*0002*/ 	.short	(.L_10 - .L_9)
	.align		4
.L_9:
        /*0004*/ 	.word	index@(softmax_rows)
        /*0008*/ 	.word	0x00000020


	//----- nvinfo : EIATTR_FRAME_SIZE
	.align		4
.L_10:
        /*000c*/ 	.byte	0x04, 0x11
        /*000e*/ 	.short	(.L_12 - .L_11)
	.align		4
.L_11:
        /*0010*/ 	.word	index@($__internal_3_$__cuda_sm20_div_rn_f64_full)
        /*0014*/ 	.word	0x00000000


	//----- nvinfo : EIATTR_FRAME_SIZE
	.align		4
.L_12:
        /*0018*/ 	.byte	0x04, 0x11
        /*001a*/ 	.short	(.L_14 - .L_13)
	.align		4
.L_13:
        /*001c*/ 	.word	index@(softmax_rows)
        /*0020*/ 	.word	0x00000000


	//----- nvinfo : EIATTR_REGCOUNT
	.align		4
.L_14:
        /*0024*/ 	.byte	0x04, 0x2f
        /*0026*/ 	.short	(.L_16 - .L_15)
	.align		4
.L_15:
        /*0028*/ 	.word	index@(dropout)
        /*002c*/ 	.word	0x00000011


	//----- nvinfo : EIATTR_FRAME_SIZE
	.align		4
.L_16:
        /*0030*/ 	.byte	0x04, 0x11
        /*0032*/ 	.short	(.L_18 - .L_17)
	.align		4
.L_17:
        /*0034*/ 	.word	index@(dropout)
        /*0038*/ 	.word	0x00000000


	//----- nvinfo : EIATTR_REGCOUNT
	.align		4
.L_18:
        /*003c*/ 	.byte	0x04, 0x2f
        /*003e*/ 	.short	(.L_20 - .L_19)
	.align		4
.L_19:
        /*0040*/ 	.word	index@(row_mean_var)
        /*0044*/ 	.word	0x0000001e


	//----- nvinfo : EIATTR_FRAME_SIZE
	.align		4
.L_20:
        /*0048*/ 	.byte	0x04, 0x11
        /*004a*/ 	.short	(.L_22 - .L_21)
	.align		4
.L_21:
        /*004c*/ 	.word	index@($__internal_2_$__cuda_sm20_div_rn_f64_full)
        /*0050*/ 	.word	0x00000000


	//----- nvinfo : EIATTR_FRAME_SIZE
	.align		4
.L_22:
        /*0054*/ 	.byte	0x04, 0x11
        /*0056*/ 	.short	(.L_24 - .L_23)
	.align		4
.L_23:
        /*0058*/ 	.word	index@(row_mean_var)
        /*005c*/ 	.word	0x00000000


	//----- nvinfo : EIATTR_REGCOUNT
	.align		4
.L_24:
        /*0060*/ 	.byte	0x04, 0x2f
        /*0062*/ 	.short	(.L_26 - .L_25)
	.align		4
.L_25:
        /*0064*/ 	.word	index@(apply_layer_norm)
        /*0068*/ 	.word	0x00000024


	//----- nvinfo : EIATTR_FRAME_SIZE
	.align		4
.L_26:
        /*006c*/ 	.byte	0x04, 0x11
        /*006e*/ 	.short	(.L_28 - .L_27)
	.align		4
.L_27:
        /*0070*/ 	.word	index@($__internal_1_$__cuda_sm20_dsqrt_rn_f64_mediumpath_v1)
        /*0074*/ 	.word	0x00000000


	//----- nvinfo : EIATTR_FRAME_SIZE
	.align		4
.L_28:
        /*0078*/ 	.byte	0x04, 0x11
        /*007a*/ 	.short	(.L_30 - .L_29)
	.align		4
.L_29:
        /*007c*/ 	.word	index@($__internal_0_$__cuda_sm20_div_rn_f64_full)
        /*0080*/ 	.word	0x00000000


	//----- nvinfo : EIATTR_FRAME_SIZE
	.align		4
.L_30:
        /*0084*/ 	.byte	0x04, 0x11
        /*0086*/ 	.short	(.L_32 - .L_31)
	.align		4
.L_31:
        /*0088*/ 	.word	index@(apply_layer_norm)
        /*008c*/ 	.word	0x00000000


	//----- nvinfo : EIATTR_MIN_STACK_SIZE
	.align		4
.L_32:
        /*0090*/ 	.byte	0x04, 0x12
        /*0092*/ 	.short	(.L_34 - .L_33)
	.align		4
.L_33:
        /*0094*/ 	.word	index@(apply_layer_norm)
        /*0098*/ 	.word	0x00000000


	//----- nvinfo : EIATTR_MIN_STACK_SIZE
	.align		4
.L_34:
        /*009c*/ 	.byte	0x04, 0x12
        /*009e*/ 	.short	(.L_36 - .L_35)
	.align		4
.L_35:
        /*00a0*/ 	.word	index@(row_mean_var)
        /*00a4*/ 	.word	0x00000000


	//----- nvinfo : EIATTR_MIN_STACK_SIZE
	.align		4
.L_36:
        /*00a8*/ 	.byte	0x04, 0x12
        /*00aa*/ 	.short	(.L_38 - .L_37)
	.align		4
.L_37:
        /*00ac*/ 	.word	index@(dropout)
        /*00b0*/ 	.word	0x00000000


	//----- nvinfo : EIATTR_MIN_STACK_SIZE
	.align		4
.L_38:
        /*00b4*/ 	.byte	0x04, 0x12
        /*00b6*/ 	.short	(.L_40 - .L_39)
	.align		4
.L_39:
        /*00b8*/ 	.word	index@(softmax_rows)
        /*00bc*/ 	.word	0x00000000
.L_40:


//--------------------- .nv.compat                --------------------------
	.section	.nv.compat,"",@"SHT_CUDA_COMPAT_INFO"
	.align	4
        /*0000*/ 	.byte	0x02, 0x09, 0x00, 0x00, 0x02, 0x02, 0x01, 0x00, 0x02, 0x05, 0x05, 0x00, 0x03, 0x07, 0x01, 0x01
        /*0010*/ 	.byte	0x02, 0x03, 0x00, 0x00, 0x02, 0x06, 0x01, 0x00, 0x04, 0x0b, 0x08, 0x00, 0x01, 0x00, 0x00, 0x00
        /*0020*/ 	.byte	0x00, 0x00, 0x00, 0x00


//--------------------- .nv.info.apply_layer_norm --------------------------
	.section	.nv.info.apply_layer_norm,"",@"SHT_CUDA_INFO"
	.sectionflags	@""
	.align	4


	//----- nvinfo : EIATTR_CUDA_API_VERSION
	.align		4
        /*0000*/ 	.byte	0x04, 0x37
        /*0002*/ 	.short	(.L_42 - .L_41)
.L_41:
        /*0004*/ 	.word	0x00000082


	//----- nvinfo : EIATTR_KPARAM_INFO
	.align		4
.L_42:
        /*0008*/ 	.byte	0x04, 0x17
        /*000a*/ 	.short	(.L_44 - .L_43)
.L_43:
        /*000c*/ 	.word	0x00000000
        /*0010*/ 	.short	0x0006
        /*0012*/ 	.short	0x0028
        /*0014*/ 	.byte	0x00, 0xf0, 0x21, 0x00


	//----- nvinfo : EIATTR_KPARAM_INFO
	.align		4
.L_44:
        /*0018*/ 	.byte	0x04, 0x17
        /*001a*/ 	.short	(.L_46 - .L_45)
.L_45:
        /*001c*/ 	.word	0x00000000
        /*0020*/ 	.short	0x0005
        /*0022*/ 	.short	0x0024
        /*0024*/ 	.byte	0x00, 0xf0, 0x11, 0x00


	//----- nvinfo : EIATTR_KPARAM_INFO
	.align		4
.L_46:
        /*0028*/ 	.byte	0x04, 0x17
        /*002a*/ 	.short	(.L_48 - .L_47)
.L_47:
        /*002c*/ 	.word	0x00000000
        /*0030*/ 	.short	0x0004
        /*0032*/ 	.short	0x0020
        /*0034*/ 	.byte	0x00, 0xf0, 0x11, 0x00


	//----- nvinfo : EIATTR_KPARAM_INFO
	.align		4
.L_48:
        /*0038*/ 	.byte	0x04, 0x17
        /*003a*/ 	.short	(.L_50 - .L_49)
.L_49:
        /*003c*/ 	.word	0x00000000
        /*0040*/ 	.short	0x0003
        /*0042*/ 	.short	0x0018
        /*0044*/ 	.byte	0x00, 0xf5, 0x21, 0x00


	//----- nvinfo : EIATTR_KPARAM_INFO
	.align		4
.L_50:
        /*0048*/ 	.byte	0x04, 0x17
        /*004a*/ 	.short	(.L_52 - .L_51)
.L_51:
        /*004c*/ 	.word	0x00000000
        /*0050*/ 	.short	0x0002
        /*0052*/ 	.short	0x0010
        /*0054*/ 	.byte	0x00, 0xf5, 0x21, 0x00


	//----- nvinfo : EIATTR_KPARAM_INFO
	.align		4
.L_52:
        /*0058*/ 	.byte	0x04, 0x17
        /*005a*/ 	.short	(.L_54 - .L_53)
.L_53:
        /*005c*/ 	.word	0x00000000
        /*0060*/ 	.short	0x0001
        /*0062*/ 	.short	0x0008
        /*0064*/ 	.byte	0x00, 0xf5, 0x21, 0x00


	//----- nvinfo : EIATTR_KPARAM_INFO
	.align		4
.L_54:
        /*0068*/ 	.byte	0x04, 0x17
        /*006a*/ 	.short	(.L_56 - .L_55)
.L_55:
        /*006c*/ 	.word	0x00000000
        /*0070*/ 	.short	0x0000
        /*0072*/ 	.short	0x0000
        /*0074*/ 	.byte	0x00, 0xf5, 0x21, 0x00


	//----- nvinfo : EIATTR_SPARSE_MMA_MASK
	.align		4
.L_56:
        /*0078*/ 	.byte	0x03, 0x50
        /*007a*/ 	.short	0x0000


	//----- nvinfo : EIATTR_MAXREG_COUNT
	.align		4
        /*007c*/ 	.byte	0x03, 0x1b
        /*007e*/ 	.short	0x00ff


	//----- nvinfo : EIATTR_MERCURY_ISA_VERSION
	.align		4
        /*0080*/ 	.byte	0x03, 0x5f
        /*0082*/ 	.short	0x0101


	//----- nvinfo : EIATTR_VRC_CTA_INIT_COUNT
	.align		4
        /*0084*/ 	.byte	0x02, 0x4a
	.zero		1
	.zero		1


	//----- nvinfo : EIATTR_EXIT_INSTR_OFFSETS
	.align		4
        /*0088*/ 	.byte	0x04, 0x1c
        /*008a*/ 	.short	(.L_58 - .L_57)


	//   ....[0]....
.L_57:
        /*008c*/ 	.word	0x00000040


	//   ....[1]....
        /*0090*/ 	.word	0x00000250


	//   ....[2]....
        /*0094*/ 	.word	0x00000f50


	//   ....[3]....
        /*0098*/ 	.word	0x00001620


	//   ....[4]....
        /*009c*/ 	.word	0x00001a10


	//   ....[5]....
        /*00a0*/ 	.word	0x00001c20


	//----- nvinfo : EIATTR_CRS_STACK_SIZE
	.align		4
.L_58:
        /*00a4*/ 	.byte	0x04, 0x1e
        /*00a6*/ 	.short	(.L_60 - .L_59)
.L_59:
        /*00a8*/ 	.word	0x00000000


	//----- nvinfo : EIATTR_CBANK_PARAM_SIZE
	.align		4
.L_60:
        /*00ac*/ 	.byte	0x03, 0x19
        /*00ae*/ 	.short	0x0030


	//----- nvinfo : EIATTR_PARAM_CBANK
	.align		4
        /*00b0*/ 	.byte	0x04, 0x0a
        /*00b2*/ 	.short	(.L_62 - .L_61)
	.align		4
.L_61:
        /*00b4*/ 	.word	index@(.nv.constant0.apply_layer_norm)
        /*00b8*/ 	.short	0x0380
        /*00ba*/ 	.short	0x0030


	//----- nvinfo : EIATTR_SW_WAR
	.align		4
.L_62:
        /*00bc*/ 	.byte	0x04, 0x36
        /*00be*/ 	.short	(.L_64 - .L_63)
.L_63:
        /*00c0*/ 	.word	0x00000008
.L_64:


//--------------------- .nv.info.row_mean_var     --------------------------
	.section	.nv.info.row_mean_var,"",@"SHT_CUDA_INFO"
	.sectionflags	@""
	.align	4


	//----- nvinfo : EIATTR_CUDA_API_VERSION
	.align		4
        /*0000*/ 	.byte	0x04, 0x37
        /*0002*/ 	.short	(.L_66 - .L_65)
.L_65:
        /*0004*/ 	.word	0x00000082


	//----- nvinfo : EIATTR_KPARAM_INFO
	.align		4
.L_66:
        /*0008*/ 	.byte	0x04, 0x17
        /*000a*/ 	.short	(.L_68 - .L_67)
.L_67:
        /*000c*/ 	.word	0x00000000
        /*0010*/ 	.short	0x0004
        /*0012*/ 	.short	0x001c
        /*0014*/ 	.byte	0x00, 0xf0, 0x11, 0x00


	//----- nvinfo : EIATTR_KPARAM_INFO
	.align		4
.L_68:
        /*0018*/ 	.byte	0x04, 0x17
        /*001a*/ 	.short	(.L_70 - .L_69)
.L_69:
        /*001c*/ 	.word	0x00000000
        /*0020*/ 	.short	0x0003
        /*0022*/ 	.short	0x0018
        /*0024*/ 	.byte	0x00, 0xf0, 0x11, 0x00


	//----- nvinfo : EIATTR_KPARAM_INFO
	.align		4
.L_70:
        /*0028*/ 	.byte	0x04, 0x17
        /*002a*/ 	.short	(.L_72 - .L_71)
.L_71:
        /*002c*/ 	.word	0x00000000
        /*0030*/ 	.short	0x0002
        /*0032*/ 	.short	0x0010
        /*0034*/ 	.byte	0x00, 0xf5, 0x21, 0x00


	//----- nvinfo : EIATTR_KPARAM_INFO
	.align		4
.L_72:
        /*0038*/ 	.byte	0x04, 0x17
        /*003a*/ 	.short	(.L_74 - .L_73)
.L_73:
        /*003c*/ 	.word	0x00000000
        /*0040*/ 	.short	0x0001
        /*0042*/ 	.short	0x0008
        /*0044*/ 	.byte	0x00, 0xf5, 0x21, 0x00


	//----- nvinfo : EIATTR_KPARAM_INFO
	.align		4
.L_74:
        /*0048*/ 	.byte	0x04, 0x17
        /*004a*/ 	.short	(.L_76 - .L_75)
.L_75:
        /*004c*/ 	.word	0x00000000
        /*0050*/ 	.short	0x0000
        /*0052*/ 	.short	0x0000
        /*0054*/ 	.byte	0x00, 0xf5, 0x21, 0x00


	//----- nvinfo : EIATTR_SPARSE_MMA_MASK
	.align		4
.L_76:
        /*0058*/ 	.byte	0x03, 0x50
        /*005a*/ 	.short	0x0000


	//----- nvinfo : EIATTR_MAXREG_COUNT
	.align		4
        /*005c*/ 	.byte	0x03, 0x1b
        /*005e*/ 	.short	0x00ff


	//----- nvinfo : EIATTR_MERCURY_ISA_VERSION
	.align		4
        /*0060*/ 	.byte	0x03, 0x5f
        /*0062*/ 	.short	0x0101


	//----- nvinfo : EIATTR_VRC_CTA_INIT_COUNT
	.align		4
        /*0064*/ 	.byte	0x02, 0x4a
	.zero		1
	.zero		1


	//----- nvinfo : EIATTR_EXIT_INSTR_OFFSETS
	.align		4
        /*0068*/ 	.byte	0x04, 0x1c
        /*006a*/ 	.short	(.L_78 - .L_77)


	//   ....[0]....
.L_77:
        /*006c*/ 	.word	0x00000040


	//   ....[1]....
        /*0070*/ 	.word	0x00000ce0


	//----- nvinfo : EIATTR_CRS_STACK_SIZE
	.align		4
.L_78:
        /*0074*/ 	.byte	0x04, 0x1e
        /*0076*/ 	.short	(.L_80 - .L_79)
.L_79:
        /*0078*/ 	.word	0x00000000


	//----- nvinfo : EIATTR_CBANK_PARAM_SIZE
	.align		4
.L_80:
        /*007c*/ 	.byte	0x03, 0x19
        /*007e*/ 	.short	0x0020


	//----- nvinfo : EIATTR_PARAM_CBANK
	.align		4
        /*0080*/ 	.byte	0x04, 0x0a
        /*0082*/ 	.short	(.L_82 - .L_81)
	.align		4
.L_81:
        /*0084*/ 	.word	index@(.nv.constant0.row_mean_var)
        /*0088*/ 	.short	0x0380
        /*008a*/ 	.short	0x0020


	//----- nvinfo : EIATTR_SW_WAR
	.align		4
.L_82:
        /*008c*/ 	.byte	0x04, 0x36
        /*008e*/ 	.short	(.L_84 - .L_83)
.L_83:
        /*0090*/ 	.word	0x00000008
.L_84:


//--------------------- .nv.info.dropout          --------------------------
	.section	.nv.info.dropout,"",@"SHT_CUDA_INFO"
	.sectionflags	@""
	.align	4


	//----- nvinfo : EIATTR_CUDA_API_VERSION
	.align		4
        /*0000*/ 	.byte	0x04, 0x37
        /*0002*/ 	.short	(.L_86 - .L_85)
.L_85:
        /*0004*/ 	.word	0x00000082


	//----- nvinfo : EIATTR_KPARAM_INFO
	.align		4
.L_86:
        /*0008*/ 	.byte	0x04, 0x17
        /*000a*/ 	.short	(.L_88 - .L_87)
.L_87:
        /*000c*/ 	.word	0x00000000
        /*0010*/ 	.short	0x0005
        /*0012*/ 	.short	0x0020
        /*0014*/ 	.byte	0x00, 0xf0, 0x21, 0x00


	//----- nvinfo : EIATTR_KPARAM_INFO
	.align		4
.L_88:
        /*0018*/ 	.byte	0x04, 0x17
        /*001a*/ 	.short	(.L_90 - .L_89)
.L_89:
        /*001c*/ 	.word	0x00000000
        /*0020*/ 	.short	0x0004
        /*0022*/ 	.short	0x0018
        /*0024*/ 	.byte	0x00, 0xf0, 0x21, 0x00


	//----- nvinfo : EIATTR_KPARAM_INFO
	.align		4
.L_90:
        /*0028*/ 	.byte	0x04, 0x17
        /*002a*/ 	.short	(.L_92 - .L_91)
.L_91:
        /*002c*/ 	.word	0x00000000
        /*0030*/ 	.short	0x0003
        /*0032*/ 	.short	0x0014
        /*0034*/ 	.byte	0x00, 0xf0, 0x11, 0x00


	//----- nvinfo : EIATTR_KPARAM_INFO
	.align		4
.L_92:
        /*0038*/ 	.byte	0x04, 0x17
        /*003a*/ 	.short	(.L_94 - .L_93)
.L_93:
        /*003c*/ 	.word	0x00000000
        /*0040*/ 	.short	0x0002
        /*0042*/ 	.short	0x0010
        /*0044*/ 	.byte	0x00, 0xf0, 0x11, 0x00


	//----- nvinfo : EIATTR_KPARAM_INFO
	.align		4
.L_94:
        /*0048*/ 	.byte	0x04, 0x17
        /*004a*/ 	.short	(.L_96 - .L_95)
.L_95:
        /*004c*/ 	.word	0x00000000
        /*0050*/ 	.short	0x0001
        /*0052*/ 	.short	0x0008
        /*0054*/ 	.byte	0x00, 0xf5, 0x21, 0x00


	//----- nvinfo : EIATTR_KPARAM_INFO
	.align		4
.L_96:
        /*0058*/ 	.byte	0x04, 0x17
        /*005a*/ 	.short	(.L_98 - .L_97)
.L_97:
        /*005c*/ 	.word	0x00000000
        /*0060*/ 	.short	0x0000
        /*0062*/ 	.short	0x0000
        /*0064*/ 	.byte	0x00, 0xf5, 0x21, 0x00


	//----- nvinfo : EIATTR_SPARSE_MMA_MASK
	.align		4
.L_98:
        /*0068*/ 	.byte	0x03, 0x50
        /*006a*/ 	.short	0x0000


	//----- nvinfo : EIATTR_MAXREG_COUNT
	.align		4
        /*006c*/ 	.byte	0x03, 0x1b
        /*006e*/ 	.short	0x00ff


	//----- nvinfo : EIATTR_MERCURY_ISA_VERSION
	.align		4
        /*0070*/ 	.byte	0x03, 0x5f
        /*0072*/ 	.short	0x0101


	//----- nvinfo : EIATTR_VRC_CTA_INIT_COUNT
	.align		4
        /*0074*/ 	.byte	0x02, 0x4a
	.zero		1
	.zero		1


	//----- nvinfo : EIATTR_EXIT_INSTR_OFFSETS
	.align		4
        /*0078*/ 	.byte	0x04, 0x1c
        /*007a*/ 	.short	(.L_100 - .L_99)


	//   ....[0]....
.L_99:
        /*007c*/ 	.word	0x00000040


	//   ....[1]....
        /*0080*/ 	.word	0x000000a0


	//   ....[2]....
        /*0084*/ 	.word	0x00000890


	//   ....[3]....
        /*0088*/ 	.word	0x00000cc0


	//   ....[4]....
        /*008c*/ 	.word	0x00000ee0


	//----- nvinfo : EIATTR_CBANK_PARAM_SIZE
	.align		4
.L_100:
        /*0090*/ 	.byte	0x03, 0x19
        /*0092*/ 	.short	0x0028


	//----- nvinfo : EIATTR_PARAM_CBANK
	.align		4
        /*0094*/ 	.byte	0x04, 0x0a
        /*0096*/ 	.short	(.L_102 - .L_101)
	.align		4
.L_101:
        /*0098*/ 	.word	index@(.nv.constant0.dropout)
        /*009c*/ 	.short	0x0380
        /*009e*/ 	.short	0x0028


	//----- nvinfo : EIATTR_SW_WAR
	.align		4
.L_102:
        /*00a0*/ 	.byte	0x04, 0x36
        /*00a2*/ 	.short	(.L_104 - .L_103)
.L_103:
        /*00a4*/ 	.word	0x00000008
.L_104:


//--------------------- .nv.info.softmax_rows     --------------------------
	.section	.nv.info.softmax_rows,"",@"SHT_CUDA_INFO"
	.sectionflags	@""
	.align	4


	//----- nvinfo : EIATTR_CUDA_API_VERSION
	.align		4
        /*0000*/ 	.byte	0x04, 0x37
        /*0002*/ 	.short	(.L_106 - .L_105)
.L_105:
        /*0004*/ 	.word	0x00000082


	//----- nvinfo : EIATTR_KPARAM_INFO
	.align		4
.L_106:
        /*0008*/ 	.byte	0x04, 0x17
        /*000a*/ 	.short	(.L_108 - .L_107)
.L_107:
        /*000c*/ 	.word	0x00000000
        /*0010*/ 	.short	0x0003
        /*0012*/ 	.short	0x0014
        /*0014*/ 	.byte	0x00, 0xf0, 0x11, 0x00


	//----- nvinfo : EIATTR_KPARAM_INFO
	.align		4
.L_108:
        /*0018*/ 	.byte	0x04, 0x17
        /*001a*/ 	.short	(.L_110 - .L_109)
.L_109:
        /*001c*/ 	.word	0x00000000
        /*0020*/ 	.short	0x0002
        /*0022*/ 	.short	0x0010
        /*0024*/ 	.byte	0x00, 0xf0, 0x11, 0x00


	//----- nvinfo : EIATTR_KPARAM_INFO
	.align		4
.L_110:
        /*0028*/ 	.byte	0x04, 0x17
        /*002a*/ 	.short	(.L_112 - .L_111)
.L_111:
        /*002c*/ 	.word	0x00000000
        /*0030*/ 	.short	0x0001
        /*0032*/ 	.short	0x0008
        /*0034*/ 	.byte	0x00, 0xf5, 0x21, 0x00


	//----- nvinfo : EIATTR_KPARAM_INFO
	.align		4
.L_112:
        /*0038*/ 	.byte	0x04, 0x17
        /*003a*/ 	.short	(.L_114 - .L_113)
.L_113:
        /*003c*/ 	.word	0x00000000
        /*0040*/ 	.short	0x0000
        /*0042*/ 	.short	0x0000
        /*0044*/ 	.byte	0x00, 0xf5, 0x21, 0x00


	//----- nvinfo : EIATTR_SPARSE_MMA_MASK
	.align		4
.L_114:
        /*0048*/ 	.byte	0x03, 0x50
        /*004a*/ 	.short	0x0000


	//----- nvinfo : EIATTR_MAXREG_COUNT
	.align		4
        /*004c*/ 	.byte	0x03, 0x1b
        /*004e*/ 	.short	0x00ff


	//----- nvinfo : EIATTR_MERCURY_ISA_VERSION
	.align		4
        /*0050*/ 	.byte	0x03, 0x5f
        /*0052*/ 	.short	0x0101


	//----- nvinfo : EIATTR_VRC_CTA_INIT_COUNT
	.align		4
        /*0054*/ 	.byte	0x02, 0x4a
	.zero		1
	.zero		1


	//----- nvinfo : EIATTR_EXIT_INSTR_OFFSETS
	.align		4
        /*0058*/ 	.byte	0x04, 0x1c
        /*005a*/ 	.short	(.L_116 - .L_115)


	//   ....[0]....
.L_115:
        /*005c*/ 	.word	0x00000040


	//   ....[1]....
        /*0060*/ 	.word	0x00000d10


	//   ....[2]....
        /*0064*/ 	.word	0x00002350


	//   ....[3]....
        /*0068*/ 	.word	0x00002e50


	//   ....[4]....
        /*006c*/ 	.word	0x00003410


	//   ....[5]....
        /*0070*/ 	.word	0x00003660


	//----- nvinfo : EIATTR_CRS_STACK_SIZE
	.align		4
.L_116:
        /*0074*/ 	.byte	0x04, 0x1e
        /*0076*/ 	.short	(.L_118 - .L_117)
.L_117:
        /*0078*/ 	.word	0x00000000


	//----- nvinfo : EIATTR_CBANK_PARAM_SIZE
	.align		4
.L_118:
        /*007c*/ 	.byte	0x03, 0x19
        /*007e*/ 	.short	0x0018


	//----- nvinfo : EIATTR_PARAM_CBANK
	.align		4
        /*0080*/ 	.byte	0x04, 0x0a
        /*0082*/ 	.short	(.L_120 - .L_119)
	.align		4
.L_119:
        /*0084*/ 	.word	index@(.nv.constant0.softmax_rows)
        /*0088*/ 	.short	0x0380
        /*008a*/ 	.short	0x0018


	//----- nvinfo : EIATTR_SW_WAR
	.align		4
.L_120:
        /*008c*/ 	.byte	0x04, 0x36
        /*008e*/ 	.short	(.L_122 - .L_121)
.L_121:
        /*0090*/ 	.word	0x00000008
.L_122:


//--------------------- .nv.callgraph             --------------------------
	.section	.nv.callgraph,"",@"SHT_CUDA_CALLGRAPH"
	.align	4
	.sectionentsize	8
	.align		4
        /*0000*/ 	.word	0x00000000
	.align		4
        /*0004*/ 	.word	0xffffffff
	.align		4
        /*0008*/ 	.word	0x00000000
	.align		4
        /*000c*/ 	.word	0xfffffffe
	.align		4
        /*0010*/ 	.word	0x00000000
	.align		4
        /*0014*/ 	.word	0xfffffffd
	.align		4
        /*0018*/ 	.word	0x00000000
	.align		4
        /*001c*/ 	.word	0xfffffffc


//--------------------- .nv.constant4             --------------------------
	.section	.nv.constant4,"a",@progbits
	.align	8
	.align		8
.nv.constant4:
        /*0000*/ 	.dword	precalc_xorwow_matrix
	.align		8
        /*0008*/ 	.dword	precalc_xorwow_offset_matrix
	.align		8
        /*0010*/ 	.dword	mrg32k3aM1
	.align		8
        /*0018*/ 	.dword	mrg32k3aM2
	.align		8
        /*0020*/ 	.dword	mrg32k3aM1SubSeq
	.align		8
        /*0028*/ 	.dword	mrg32k3aM2SubSeq
	.align		8
        /*0030*/ 	.dword	mrg32k3aM1Seq
	.align		8
        /*0038*/ 	.dword	mrg32k3aM2Seq


//--------------------- .nv.constant3             --------------------------
	.section	.nv.constant3,"a",@progbits
	.align	8
.nv.constant3:
	.type		__cr_lgamma_table,@object
	.size		__cr_lgamma_table,(.L_8 - __cr_lgamma_table)
__cr_lgamma_table:
        /*0000*/ 	.byte	0x00, 0x00, 0x00, 0x00, 0x00, 0x00, 0x00, 0x00, 0x00, 0x00, 0x00, 0x00, 0x00, 0x00, 0x00, 0x00
        /*0010*/ 	.byte	0xef, 0x39, 0xfa, 0xfe, 0x42, 0x2e, 0xe6, 0x3f, 0x02, 0x20, 0x2a, 0xfa, 0x0b, 0xab, 0xfc, 0x3f
        /*0020*/ 	.byte	0xf9, 0x2c, 0x92, 0x7c, 0xa7, 0x6c, 0x09, 0x40, 0xc9, 0x79, 0x44, 0x3c, 0x64, 0x26, 0x13, 0x40
        /*0030*/ 	.byte	0xca, 0x01, 0xcf, 0x3a, 0x27, 0x51, 0x1a, 0x40, 0x30, 0xcc, 0x2d, 0xf3, 0xe1, 0x0c, 0x21, 0x40
        /*0040*/ 	.byte	0x0d, 0xb7, 0xfc, 0x82, 0x8e, 0x35, 0x25, 0x40
.L_8:


//--------------------- .text.apply_layer_norm    --------------------------
	.section	.text.apply_layer_norm,"ax",@progbits
	.align	128
        .global         apply_layer_norm
        .type           apply_layer_norm,@function
        .size           apply_layer_norm,(.L_x_95 - apply_layer_norm)
        .other          apply_layer_norm,@"STO_CUDA_ENTRY STV_DEFAULT"
apply_layer_norm:
.text.apply_layer_norm:
[----:B------:R-:W-:Y:S01]  /*0000*/  LDC R1, c[0x0][0x37c] ;  /* 0x0000df00ff017b82 */ /* 0x000fe20000000800 */
[----:B------:R-:W0:Y:S01]  /*0010*/  S2R R21, SR_CTAID.X ;  /* 0x0000000000157919 */ /* 0x000e220000002500 */
[----:B------:R-:W0:Y:S02]  /*0020*/  LDCU UR4, c[0x0][0x3a0] ;  /* 0x00007400ff0477ac */ /* 0x000e240008000800 */
[----:B0-----:R-:W-:-:S13]  /*0030*/  ISETP.GE.AND P0, PT, R21, UR4, PT ;  /* 0x0000000415007c0c */ /* 0x001fda000bf06270 */
[----:B------:R-:W-:Y:S05]  /*0040*/  @P0 EXIT ;  /* 0x000000000000094d */ /* 0x000fea0003800000 */
[----:B------:R-:W0:Y:S01]  /*0050*/  LDC.64 R2, c[0x0][0x398] ;  /* 0x0000e600ff027b82 */ /* 0x000e220000000a00 */
[----:B------:R-:W1:Y:S01]  /*0060*/  LDCU.64 UR6, c[0x0][0x358] ;  /* 0x00006b00ff0677ac */ /* 0x000e620008000a00 */
[----:B------:R-:W2:Y:S06]  /*0070*/  LDCU.64 UR4, c[0x0][0x3a8] ;  /* 0x00007500ff0477ac */ /* 0x000eac0008000a00 */
[----:B------:R-:W3:Y:S01]  /*0080*/  LDC.64 R10, c[0x0][0x390] ;  /* 0x0000e400ff0a7b82 */ /* 0x000ee20000000a00 */
[----:B0-----:R-:W-:-:S06]  /*0090*/  IMAD.WIDE.U32 R2, R21, 0x8, R2 ;  /* 0x0000000815027825 */ /* 0x001fcc00078e0002 */
[----:B-1----:R-:W2:Y:S01]  /*00a0*/  LDG.E.64 R2, desc[UR6][R2.64] ;  /* 0x0000000602027981 */ /* 0x002ea2000c1e1b00 */
[----:B---3--:R-:W-:-:S06]  /*00b0*/  IMAD.WIDE.U32 R10, R21, 0x8, R10 ;  /* 0x00000008150a7825 */ /* 0x008fcc00078e000a */
[----:B------:R-:W5:Y:S01]  /*00c0*/  LDG.E.64 R10, desc[UR6][R10.64] ;  /* 0x000000060a0a7981 */ /* 0x000f62000c1e1b00 */
[----:B------:R-:W-:Y:S02]  /*00d0*/  IMAD.MOV.U32 R12, RZ, RZ, 0x0 ;  /* 0x00000000ff0c7424 */ /* 0x000fe400078e00ff */
[----:B------:R-:W-:Y:S01]  /*00e0*/  IMAD.MOV.U32 R13, RZ, RZ, 0x3fd80000 ;  /* 0x3fd80000ff0d7424 */ /* 0x000fe200078e00ff */
[----:B--2---:R-:W-:Y:S01]  /*00f0*/  DADD R4, R2, UR4 ;  /* 0x0000000402047e29 */ /* 0x004fe20008000000 */
[----:B------:R-:W0:Y:S05]  /*0100*/  LDCU UR4, c[0x0][0x3a4] ;  /* 0x00007480ff0477ac */ /* 0x000e2a0008000800 */
[----:B------:R-:W1:Y:S04]  /*0110*/  MUFU.RSQ64H R7, R5 ;  /* 0x0000000500077308 */ /* 0x000e680000001c00 */
[----:B------:R-:W-:-:S05]  /*0120*/  VIADD R6, R5, 0xfcb00000 ;  /* 0xfcb0000005067836 */ /* 0x000fca0000000000 */
[----:B------:R-:W-:Y:S01]  /*0130*/  ISETP.GE.U32.AND P0, PT, R6, 0x7ca00000, PT ;  /* 0x7ca000000600780c */ /* 0x000fe20003f06070 */
[----:B-1----:R-:W-:-:S08]  /*0140*/  DMUL R8, R6, R6 ;  /* 0x0000000606087228 */ /* 0x002fd00000000000 */
[----:B------:R-:W-:-:S08]  /*0150*/  DFMA R8, R4, -R8, 1 ;  /* 0x3ff000000408742b */ /* 0x000fd00000000808 */
[----:B------:R-:W-:Y:S02]  /*0160*/  DFMA R2, R8, R12, 0.5 ;  /* 0x3fe000000802742b */ /* 0x000fe4000000000c */
[----:B------:R-:W-:-:S08]  /*0170*/  DMUL R8, R6, R8 ;  /* 0x0000000806087228 */ /* 0x000fd00000000000 */
[----:B------:R-:W-:Y:S01]  /*0180*/  DFMA R12, R2, R8, R6 ;  /* 0x00000008020c722b */ /* 0x000fe20000000006 */
[----:B0-----:R-:W-:-:S05]  /*0190*/  IMAD R2, R21, UR4, RZ ;  /* 0x0000000415027c24 */ /* 0x001fca000f8e02ff */
[----:B------:R-:W-:Y:S02]  /*01a0*/  SHF.R.S32.HI R3, RZ, 0x1f, R2 ;  /* 0x0000001fff037819 */ /* 0x000fe40000011402 */
[----:B------:R-:W-:Y:S02]  /*01b0*/  DMUL R14, R4, R12 ;  /* 0x0000000c040e7228 */ /* 0x000fe40000000000 */
[----:B------:R-:W-:Y:S02]  /*01c0*/  VIADD R19, R13, 0xfff00000 ;  /* 0xfff000000d137836 */ /* 0x000fe40000000000 */
[----:B------:R-:W-:-:S04]  /*01d0*/  IMAD.MOV.U32 R18, RZ, RZ, R12 ;  /* 0x000000ffff127224 */ /* 0x000fc800078e000c */
[----:B------:R-:W-:-:S08]  /*01e0*/  DFMA R16, R14, -R14, R4 ;  /* 0x8000000e0e10722b */ /* 0x000fd00000000004 */
[----:B------:R-:W-:Y:S01]  /*01f0*/  DFMA R8, R16, R18, R14 ;  /* 0x000000121008722b */ /* 0x000fe2000000000e */
[----:B------:R-:W-:Y:S10]  /*0200*/  @!P0 BRA `(.L_x_0) ;  /* 0x0000000000088947 */ /* 0x000ff40003800000 */
[----:B------:R-:W-:-:S07]  /*0210*/  MOV R0, 0x230 ;  /* 0x0000023000007802 */ /* 0x000fce0000000f00 */
[----:B-----5:R-:W-:Y:S05]  /*0220*/  CALL.REL.NOINC `($__internal_1_$__cuda_sm20_dsqrt_rn_f64_mediumpath_v1) ;  /* 0x0000001c00ec7944 */ /* 0x020fea0003c00000 */
.L_x_0:
[----:B------:R-:W0:Y:S02]  /*0230*/  LDC R4, c[0x0][0x3a4] ;  /* 0x0000e900ff047b82 */ /* 0x000e240000000800 */
[----:B0-----:R-:W-:-:S13]  /*0240*/  ISETP.GE.AND P0, PT, R4, 0x1, PT ;  /* 0x000000010400780c */ /* 0x001fda0003f06270 */
[----:B------:R-:W-:Y:S05]  /*0250*/  @!P0 EXIT ;  /* 0x000000000000894d */ /* 0x000fea0003800000 */
[C---:B------:R-:W-:Y:S01]  /*0260*/  ISETP.GE.U32.AND P0, PT, R4.reuse, 0x8, PT ;  /* 0x000000080400780c */ /* 0x040fe20003f06070 */
[----:B------:R-:W-:Y:S01]  /*0270*/  IMAD.MOV.U32 R5, RZ, RZ, RZ ;  /* 0x000000ffff057224 */ /* 0x000fe200078e00ff */
[----:B------:R-:W-:-:S11]  /*0280*/  LOP3.LUT R32, R4, 0x7, RZ, 0xc0, !PT ;  /* 0x0000000704207812 */ /* 0x000fd600078ec0ff */
[----:B------:R-:W-:Y:S05]  /*0290*/  @!P0 BRA `(.L_x_1) ;  /* 0x0000000c00288947 */ /* 0x000fea0003800000 */
[----:B------:R-:W0:Y:S01]  /*02a0*/  LDCU.128 UR8, c[0x0][0x380] ;  /* 0x00007000ff0877ac */ /* 0x000e220008000c00 */
[----:B------:R-:W-:Y:S02]  /*02b0*/  LEA R0, P0, R2, 0x20, 0x3 ;  /* 0x0000002002007811 */ /* 0x000fe400078018ff */
[----:B------:R-:W-:Y:S02]  /*02c0*/  LOP3.LUT R5, R4, 0x7ffffff8, RZ, 0xc0, !PT ;  /* 0x7ffffff804057812 */ /* 0x000fe400078ec0ff */
[----:B------:R-:W-:-:S03]  /*02d0*/  LEA.HI.X R13, R2, RZ, R3, 0x3, P0 ;  /* 0x000000ff020d7211 */ /* 0x000fc600000f1c03 */
[----:B------:R-:W-:Y:S01]  /*02e0*/  IMAD.MOV R33, RZ, RZ, -R5 ;  /* 0x000000ffff217224 */ /* 0x000fe200078e0a05 */
[C---:B0-----:R-:W-:Y:S02]  /*02f0*/  IADD3 R28, P1, PT, R0.reuse, UR10, RZ ;  /* 0x0000000a001c7c10 */ /* 0x041fe4000ff3e0ff */
[----:B------:R-:W-:Y:S02]  /*0300*/  IADD3 R0, P2, PT, R0, UR8, RZ ;  /* 0x0000000800007c10 */ /* 0x000fe4000ff5e0ff */
[C---:B------:R-:W-:Y:S02]  /*0310*/  IADD3.X R29, PT, PT, R13.reuse, UR11, RZ, P1, !PT ;  /* 0x0000000b0d1d7c10 */ /* 0x040fe40008ffe4ff */
[----:B------:R-:W-:-:S09]  /*0320*/  IADD3.X R13, PT, PT, R13, UR9, RZ, P2, !PT ;  /* 0x000000090d0d7c10 */ /* 0x000fd200097fe4ff */
.L_x_10:
[----:B------:R-:W2:Y:S01]  /*0330*/  LDG.E.64 R16, desc[UR6][R28.64+-0x20] ;  /* 0xffffe0061c107981 */ /* 0x000ea2000c1e1b00 */
[----:B0-----:R-:W0:Y:S01]  /*0340*/  MUFU.RCP64H R7, R9 ;  /* 0x0000000900077308 */ /* 0x001e220000001800 */
[----:B------:R-:W-:Y:S02]  /*0350*/  IMAD.MOV.U32 R6, RZ, RZ, 0x1 ;  /* 0x00000001ff067424 */ /* 0x000fe400078e00ff */
[----:B------:R-:W-:Y:S02]  /*0360*/  VIADD R33, R33, 0x8 ;  /* 0x0000000821217836 */ /* 0x000fe40000000000 */
[----:B------:R-:W-:Y:S02]  /*0370*/  IMAD.MOV.U32 R26, RZ, RZ, R0 ;  /* 0x000000ffff1a7224 */ /* 0x000fe400078e0000 */
[----:B------:R-:W-:Y:S01]  /*0380*/  IMAD.MOV.U32 R27, RZ, RZ, R13 ;  /* 0x000000ffff1b7224 */ /* 0x000fe200078e000d */
[----:B------:R-:W-:Y:S01]  /*0390*/  ISETP.NE.AND P1, PT, R33, RZ, PT ;  /* 0x000000ff2100720c */ /* 0x000fe20003f25270 */
[----:B0-----:R-:W-:-:S08]  /*03a0*/  DFMA R14, R6, -R8, 1 ;  /* 0x3ff00000060e742b */ /* 0x001fd00000000808 */
[----:B------:R-:W-:-:S08]  /*03b0*/  DFMA R14, R14, R14, R14 ;  /* 0x0000000e0e0e722b */ /* 0x000fd0000000000e */
[----:B------:R-:W-:-:S08]  /*03c0*/  DFMA R14, R6, R14, R6 ;  /* 0x0000000e060e722b */ /* 0x000fd00000000006 */
[----:B------:R-:W-:-:S08]  /*03d0*/  DFMA R6, R14, -R8, 1 ;  /* 0x3ff000000e06742b */ /* 0x000fd00000000808 */
[----:B------:R-:W-:Y:S02]  /*03e0*/  DFMA R6, R14, R6, R14 ;  /* 0x000000060e06722b */ /* 0x000fe4000000000e */
[----:B--2--5:R-:W-:-:S08]  /*03f0*/  DADD R16, -R10, R16 ;  /* 0x000000000a107229 */ /* 0x024fd00000000110 */
[----:B------:R-:W-:Y:S02]  /*0400*/  DMUL R14, R16, R6 ;  /* 0x00000006100e7228 */ /* 0x000fe40000000000 */
[----:B------:R-:W-:-:S06]  /*0410*/  FSETP.GEU.AND P2, PT, |R17|, 6.5827683646048100446e-37, PT ;  /* 0x036000001100780b */ /* 0x000fcc0003f4e200 */
[----:B------:R-:W-:-:S08]  /*0420*/  DFMA R18, R14, -R8, R16 ;  /* 0x800000080e12722b */ /* 0x000fd00000000010 */
[----:B------:R-:W-:-:S10]  /*0430*/  DFMA R6, R6, R18, R14 ;  /* 0x000000120606722b */ /* 0x000fd4000000000e */
[----:B------:R-:W-:-:S05]  /*0440*/  FFMA R4, RZ, R9, R7 ;  /* 0x00000009ff047223 */ /* 0x000fca0000000007 */
[----:B------:R-:W-:-:S13]  /*0450*/  FSETP.GT.AND P0, PT, |R4|, 1.469367938527859385e-39, PT ;  /* 0x001000000400780b */ /* 0x000fda0003f04200 */
[----:B------:R-:W-:Y:S05]  /*0460*/  @P0 BRA P2, `(.L_x_2) ;  /* 0x0000000000180947 */ /* 0x000fea0001000000 */
[----:B------:R-:W-:Y:S01]  /*0470*/  MOV R14, R8 ;  /* 0x00000008000e7202 */ /* 0x000fe20000000f00 */
[----:B------:R-:W-:Y:S01]  /*0480*/  IMAD.MOV.U32 R15, RZ, RZ, R9 ;  /* 0x000000ffff0f7224 */ /* 0x000fe200078e0009 */
[----:B------:R-:W-:-:S07]  /*0490*/  MOV R0, 0x4b0 ;  /* 0x000004b000007802 */ /* 0x000fce0000000f00 */
[----:B------:R-:W-:Y:S05]  /*04a0*/  CALL.REL.NOINC `($__internal_0_$__cuda_sm20_div_rn_f64_full) ;  /* 0x0000001400e07944 */ /* 0x000fea0003c00000 */
[----:B------:R-:W-:Y:S02]  /*04b0*/  IMAD.MOV.U32 R6, RZ, RZ, R4 ;  /* 0x000000ffff067224 */ /* 0x000fe400078e0004 */
[----:B------:R-:W-:-:S07]  /*04c0*/  IMAD.MOV.U32 R7, RZ, RZ, R21 ;  /* 0x000000ffff077224 */ /* 0x000fce00078e0015 */
.L_x_2:
[----:B------:R0:W-:Y:S04]  /*04d0*/  STG.E.64 desc[UR6][R26.64+-0x20], R6 ;  /* 0xffffe0061a007986 */ /* 0x0001e8000c101b06 */
[----:B------:R-:W2:Y:S01]  /*04e0*/  LDG.E.64 R12, desc[UR6][R28.64+-0x18] ;  /* 0xffffe8061c0c7981 */ /* 0x000ea2000c1e1b00 */
[----:B------:R-:W1:Y:S01]  /*04f0*/  MUFU.RCP64H R15, R9 ;  /* 0x00000009000f7308 */ /* 0x000e620000001800 */
[----:B------:R-:W-:-:S06]  /*0500*/  IMAD.MOV.U32 R14, RZ, RZ, 0x1 ;  /* 0x00000001ff0e7424 */ /* 0x000fcc00078e00ff */
[----:B-1----:R-:W-:-:S08]  /*0510*/  DFMA R16, R14, -R8, 1 ;  /* 0x3ff000000e10742b */ /* 0x002fd00000000808 */
[----:B------:R-:W-:-:S08]  /*0520*/  DFMA R16, R16, R16, R16 ;  /* 0x000000101010722b */ /* 0x000fd00000000010 */
[----:B------:R-:W-:-:S08]  /*0530*/  DFMA R14, R14, R16, R14 ;  /* 0x000000100e0e722b */ /* 0x000fd0000000000e */
[----:B------:R-:W-:-:S08]  /*0540*/  DFMA R18, R14, -R8, 1 ;  /* 0x3ff000000e12742b */ /* 0x000fd00000000808 */
[----:B------:R-:W-:Y:S02]  /*0550*/  DFMA R18, R14, R18, R14 ;  /* 0x000000120e12722b */ /* 0x000fe4000000000e */
[----:B--2---:R-:W-:-:S08]  /*0560*/  DADD R16, -R10, R12 ;  /* 0x000000000a107229 */ /* 0x004fd0000000010c */
[----:B------:R-:W-:Y:S02]  /*0570*/  DMUL R12, R18, R16 ;  /* 0x00000010120c7228 */ /* 0x000fe40000000000 */
[----:B------:R-:W-:-:S06]  /*0580*/  FSETP.GEU.AND P2, PT, |R17|, 6.5827683646048100446e-37, PT ;  /* 0x036000001100780b */ /* 0x000fcc0003f4e200 */
[----:B0-----:R-:W-:-:S08]  /*0590*/  DFMA R6, R12, -R8, R16 ;  /* 0x800000080c06722b */ /* 0x001fd00000000010 */
[----:B------:R-:W-:-:S10]  /*05a0*/  DFMA R6, R18, R6, R12 ;  /* 0x000000061206722b */ /* 0x000fd4000000000c */
[----:B------:R-:W-:-:S05]  /*05b0*/  FFMA R0, RZ, R9, R7 ;  /* 0x00000009ff007223 */ /* 0x000fca0000000007 */
[----:B------:R-:W-:-:S13]  /*05c0*/  FSETP.GT.AND P0, PT, |R0|, 1.469367938527859385e-39, PT ;  /* 0x001000000000780b */ /* 0x000fda0003f04200 */
[----:B------:R-:W-:Y:S05]  /*05d0*/  @P0 BRA P2, `(.L_x_3) ;  /* 0x0000000000180947 */ /* 0x000fea0001000000 */
[----:B------:R-:W-:Y:S01]  /*05e0*/  IMAD.MOV.U32 R14, RZ, RZ, R8 ;  /* 0x000000ffff0e7224 */ /* 0x000fe200078e0008 */
[----:B------:R-:W-:Y:S01]  /*05f0*/  MOV R0, 0x620 ;  /* 0x0000062000007802 */ /* 0x000fe20000000f00 */
[----:B------:R-:W-:-:S07]  /*0600*/  IMAD.MOV.U32 R15, RZ, RZ, R9 ;  /* 0x000000ffff0f7224 */ /* 0x000fce00078e0009 */
[----:B------:R-:W-:Y:S05]  /*0610*/  CALL.REL.NOINC `($__internal_0_$__cuda_sm20_div_rn_f64_full) ;  /* 0x0000001400847944 */ /* 0x000fea0003c00000 */
[----:B------:R-:W-:Y:S02]  /*0620*/  IMAD.MOV.U32 R6, RZ, RZ, R4 ;  /* 0x000000ffff067224 */ /* 0x000fe400078e0004 */
[----:B------:R-:W-:-:S07]  /*0630*/  IMAD.MOV.U32 R7, RZ, RZ, R21 ;  /* 0x000000ffff077224 */ /* 0x000fce00078e0015 */
.L_x_3:
        /* <DEDUP_REMOVED lines=18> */
[----:B------:R-:W-:Y:S02]  /*0760*/  MOV R15, R9 ;  /* 0x00000009000f7202 */ /* 0x000fe40000000f00 */
[----:B------:R-:W-:-:S07]  /*0770*/  MOV R0, 0x790 ;  /* 0x0000079000007802 */ /* 0x000fce0000000f00 */
[----:B------:R-:W-:Y:S05]  /*0780*/  CALL.REL.NOINC `($__internal_0_$__cuda_sm20_div_rn_f64_full) ;  /* 0x0000001400287944 */ /* 0x000fea0003c00000 */
[----:B------:R-:W-:Y:S02]  /*0790*/  IMAD.MOV.U32 R6, RZ, RZ, R4 ;  /* 0x000000ffff067224 */ /* 0x000fe400078e0004 */
[----:B------:R-:W-:-:S07]  /*07a0*/  IMAD.MOV.U32 R7, RZ, RZ, R21 ;  /* 0x000000ffff077224 */ /* 0x000fce00078e0015 */
.L_x_4:
        /* <DEDUP_REMOVED lines=23> */
.L_x_5:
        /* <DEDUP_REMOVED lines=21> */
[----:B------:R-:W-:Y:S01]  /*0a70*/  MOV R6, R4 ;  /* 0x0000000400067202 */ /* 0x000fe20000000f00 */
[----:B------:R-:W-:-:S07]  /*0a80*/  IMAD.MOV.U32 R7, RZ, RZ, R21 ;  /* 0x000000ffff077224 */ /* 0x000fce00078e0015 */
.L_x_6:
        /* <DEDUP_REMOVED lines=23> */
.L_x_7:
        /* <DEDUP_REMOVED lines=21> */
[----:B------:R-:W-:Y:S01]  /*0d50*/  IMAD.MOV.U32 R6, RZ, RZ, R4 ;  /* 0x000000ffff067224 */ /* 0x000fe200078e0004 */
[----:B------:R-:W-:-:S07]  /*0d60*/  MOV R7, R21 ;  /* 0x0000001500077202 */ /* 0x000fce0000000f00 */
.L_x_8:
        /* <DEDUP_REMOVED lines=23> */
.L_x_9:
[----:B------:R0:W-:Y:S01]  /*0ee0*/  STG.E.64 desc[UR6][R26.64+0x18], R6 ;  /* 0x000018061a007986 */ /* 0x0001e2000c101b06 */
[----:B------:R-:W-:Y:S02]  /*0ef0*/  IADD3 R28, P0, PT, R28, 0x40, RZ ;  /* 0x000000401c1c7810 */ /* 0x000fe40007f1e0ff */
[----:B------:R-:W-:-:S03]  /*0f00*/  IADD3 R0, P2, PT, R26, 0x40, RZ ;  /* 0x000000401a007810 */ /* 0x000fc60007f5e0ff */
[----:B------:R-:W-:Y:S02]  /*0f10*/  IMAD.X R29, RZ, RZ, R29, P0 ;  /* 0x000000ffff1d7224 */ /* 0x000fe400000e061d */
[----:B------:R-:W-:Y:S01]  /*0f20*/  IMAD.X R13, RZ, RZ, R27, P2 ;  /* 0x000000ffff0d7224 */ /* 0x000fe200010e061b */
[----:B------:R-:W-:Y:S07]  /*0f30*/  @P1 BRA `(.L_x_10) ;  /* 0xfffffff000fc1947 */ /* 0x000fee000383ffff */
.L_x_1:
[----:B------:R-:W-:-:S13]  /*0f40*/  ISETP.NE.AND P0, PT, R32, RZ, PT ;  /* 0x000000ff2000720c */ /* 0x000fda0003f05270 */
[----:B------:R-:W-:Y:S05]  /*0f50*/  @!P0 EXIT ;  /* 0x000000000000894d */ /* 0x000fea0003800000 */
[----:B------:R-:W1:Y:S01]  /*0f60*/  LDCU UR4, c[0x0][0x3a4] ;  /* 0x00007480ff0477ac */ /* 0x000e620008000800 */
[----:B------:R-:W-:Y:S01]  /*0f70*/  ISETP.GE.U32.AND P0, PT, R32, 0x4, PT ;  /* 0x000000042000780c */ /* 0x000fe20003f06070 */
[----:B-1----:R-:W-:-:S12]  /*0f80*/  ULOP3.LUT UR4, UR4, 0x3, URZ, 0xc0, !UPT ;  /* 0x0000000304047892 */ /* 0x002fd8000f8ec0ff */
[----:B------:R-:W-:Y:S05]  /*0f90*/  @!P0 BRA `(.L_x_11) ;  /* 0x00000004009c8947 */ /* 0x000fea0003800000 */
[----:B------:R-:W1:Y:S01]  /*0fa0*/  LDCU.64 UR8, c[0x0][0x388] ;  /* 0x00007100ff0877ac */ /* 0x000e620008000a00 */
[----:B------:R-:W-:-:S05]  /*0fb0*/  IADD3 R28, P0, PT, R2, R5, RZ ;  /* 0x00000005021c7210 */ /* 0x000fca0007f1e0ff */
[----:B0-----:R-:W-:Y:S02]  /*0fc0*/  IMAD.X R7, RZ, RZ, R3, P0 ;  /* 0x000000ffff077224 */ /* 0x001fe400000e0603 */
[----:B------:R-:W-:-:S03]  /*0fd0*/  IMAD.SHL.U32 R29, R28, 0x8, RZ ;  /* 0x000000081c1d7824 */ /* 0x000fc600078e00ff */
[----:B------:R-:W-:Y:S02]  /*0fe0*/  SHF.L.U64.HI R28, R28, 0x3, R7 ;  /* 0x000000031c1c7819 */ /* 0x000fe40000010207 */
[----:B-1----:R-:W-:-:S04]  /*0ff0*/  IADD3 R26, P0, PT, R29, UR8, RZ ;  /* 0x000000081d1a7c10 */ /* 0x002fc8000ff1e0ff */
[----:B------:R-:W-:-:S05]  /*1000*/  IADD3.X R27, PT, PT, R28, UR9, RZ, P0, !PT ;  /* 0x000000091c1b7c10 */ /* 0x000fca00087fe4ff */
[----:B------:R-:W2:Y:S01]  /*1010*/  LDG.E.64 R6, desc[UR6][R26.64] ;  /* 0x000000061a067981 */ /* 0x000ea2000c1e1b00 */
[----:B------:R-:W0:Y:S01]  /*1020*/  MUFU.RCP64H R13, R9 ;  /* 0x00000009000d7308 */ /* 0x000e220000001800 */
[----:B------:R-:W-:-:S06]  /*1030*/  IMAD.MOV.U32 R12, RZ, RZ, 0x1 ;  /* 0x00000001ff0c7424 */ /* 0x000fcc00078e00ff */
        /* <DEDUP_REMOVED lines=19> */
.L_x_12:
[----:B------:R-:W0:Y:S02]  /*1170*/  LDCU.64 UR8, c[0x0][0x380] ;  /* 0x00007000ff0877ac */ /* 0x000e240008000a00 */
[----:B0-----:R-:W-:-:S04]  /*1180*/  IADD3 R32, P0, PT, R29, UR8, RZ ;  /* 0x000000081d207c10 */ /* 0x001fc8000ff1e0ff */
[----:B------:R-:W-:-:S05]  /*1190*/  IADD3.X R33, PT, PT, R28, UR9, RZ, P0, !PT ;  /* 0x000000091c217c10 */ /* 0x000fca00087fe4ff */
        /* <DEDUP_REMOVED lines=23> */
.L_x_13:
        /* <DEDUP_REMOVED lines=23> */
.L_x_14:
        /* <DEDUP_REMOVED lines=23> */
.L_x_15:
[----:B------:R1:W-:Y:S01]  /*15f0*/  STG.E.64 desc[UR6][R32.64+0x18], R6 ;  /* 0x0000180620007986 */ /* 0x0003e2000c101b06 */
[----:B------:R-:W-:-:S07]  /*1600*/  VIADD R5, R5, 0x4 ;  /* 0x0000000405057836 */ /* 0x000fce0000000000 */
.L_x_11:
[----:B------:R-:W-:-:S13]  /*1610*/  ISETP.NE.AND P0, PT, RZ, UR4, PT ;  /* 0x00000004ff007c0c */ /* 0x000fda000bf05270 */
[----:B------:R-:W-:Y:S05]  /*1620*/  @!P0 EXIT ;  /* 0x000000000000894d */ /* 0x000fea0003800000 */
[----:B------:R-:W-:-:S09]  /*1630*/  UISETP.NE.AND UP0, UPT, UR4, 0x1, UPT ;  /* 0x000000010400788c */ /* 0x000fd2000bf05270 */
[----:B------:R-:W-:Y:S05]  /*1640*/  BRA.U !UP0, `(.L_x_16) ;  /* 0x0000000108e47547 */ /* 0x000fea000b800000 */
[----:B------:R-:W2:Y:S01]  /*1650*/  LDCU.64 UR4, c[0x0][0x388] ;  /* 0x00007100ff0477ac */ /* 0x000ea20008000a00 */
[----:B0-----:R-:W-:-:S05]  /*1660*/  IADD3 R27, P0, PT, R2, R5, RZ ;  /* 0x00000005021b7210 */ /* 0x001fca0007f1e0ff */
[----:B------:R-:W-:Y:S02]  /*1670*/  IMAD.X R0, RZ, RZ, R3, P0 ;  /* 0x000000ffff007224 */ /* 0x000fe400000e0603 */
[----:B------:R-:W-:-:S03]  /*1680*/  IMAD.SHL.U32 R26, R27, 0x8, RZ ;  /* 0x000000081b1a7824 */ /* 0x000fc600078e00ff */
[----:B------:R-:W-:Y:S02]  /*1690*/  SHF.L.U64.HI R27, R27, 0x3, R0 ;  /* 0x000000031b1b7819 */ /* 0x000fe40000010200 */
[----:B--2---:R-:W-:-:S04]  /*16a0*/  IADD3 R28, P0, PT, R26, UR4, RZ ;  /* 0x000000041a1c7c10 */ /* 0x004fc8000ff1e0ff */
[----:B------:R-:W-:-:S05]  /*16b0*/  IADD3.X R29, PT, PT, R27, UR5, RZ, P0, !PT ;  /* 0x000000051b1d7c10 */ /* 0x000fca00087fe4ff */
[----:B-1----:R-:W2:Y:S01]  /*16c0*/  LDG.E.64 R6, desc[UR6][R28.64] ;  /* 0x000000061c067981 */ /* 0x002ea2000c1e1b00 */
[----:B------:R-:W0:Y:S01]  /*16d0*/  MUFU.RCP64H R13, R9 ;  /* 0x00000009000d7308 */ /* 0x000e220000001800 */
[----:B------:R-:W-:-:S06]  /*16e0*/  MOV R12, 0x1 ;  /* 0x00000001000c7802 */ /* 0x000fcc0000000f00 */
        /* <DEDUP_REMOVED lines=19> */
.L_x_17:
        /* <DEDUP_REMOVED lines=26> */
.L_x_18:
[----:B------:R2:W-:Y:S01]  /*19c0*/  STG.E.64 desc[UR6][R26.64+0x8], R6 ;  /* 0x000008061a007986 */ /* 0x0005e2000c101b06 */
[----:B------:R-:W-:-:S07]  /*19d0*/  VIADD R5, R5, 0x2 ;  /* 0x0000000205057836 */ /* 0x000fce0000000000 */
.L_x_16:
[----:B------:R-:W3:Y:S02]  /*19e0*/  LDC R0, c[0x0][0x3a4] ;  /* 0x0000e900ff007b82 */ /* 0x000ee40000000800 */
[----:B---3--:R-:W-:-:S04]  /*19f0*/  LOP3.LUT R0, R0, 0x1, RZ, 0xc0, !PT ;  /* 0x0000000100007812 */ /* 0x008fc800078ec0ff */
[----:B------:R-:W-:-:S13]  /*1a00*/  ISETP.NE.U32.AND P0, PT, R0, 0x1, PT ;  /* 0x000000010000780c */ /* 0x000fda0003f05070 */
[----:B------:R-:W-:Y:S05]  /*1a10*/  @P0 EXIT ;  /* 0x000000000000094d */ /* 0x000fea0003800000 */
[----:B------:R-:W3:Y:S01]  /*1a20*/  LDCU.64 UR4, c[0x0][0x388] ;  /* 0x00007100ff0477ac */ /* 0x000ee20008000a00 */
[----:B------:R-:W-:-:S04]  /*1a30*/  IADD3 R5, P0, PT, R2, R5, RZ ;  /* 0x0000000502057210 */ /* 0x000fc80007f1e0ff */
[----:B------:R-:W-:Y:S01]  /*1a40*/  IADD3.X R0, PT, PT, RZ, R3, RZ, P0, !PT ;  /* 0x00000003ff007210 */ /* 0x000fe200007fe4ff */
[----:B------:R-:W-:-:S03]  /*1a50*/  IMAD.SHL.U32 R2, R5, 0x8, RZ ;  /* 0x0000000805027824 */ /* 0x000fc600078e00ff */
[----:B------:R-:W-:Y:S02]  /*1a60*/  SHF.L.U64.HI R3, R5, 0x3, R0 ;  /* 0x0000000305037819 */ /* 0x000fe40000010200 */
[----:B---3--:R-:W-:-:S04]  /*1a70*/  IADD3 R12, P0, PT, R2, UR4, RZ ;  /* 0x00000004020c7c10 */ /* 0x008fc8000ff1e0ff */
[----:B------:R-:W-:-:S05]  /*1a80*/  IADD3.X R13, PT, PT, R3, UR5, RZ, P0, !PT ;  /* 0x00000005030d7c10 */ /* 0x000fca00087fe4ff */
[----:B------:R-:W3:Y:S01]  /*1a90*/  LDG.E.64 R4, desc[UR6][R12.64] ;  /* 0x000000060c047981 */ /* 0x000ee2000c1e1b00 */
[----:B012---:R-:W0:Y:S01]  /*1aa0*/  MUFU.RCP64H R7, R9 ;  /* 0x0000000900077308 */ /* 0x007e220000001800 */
[----:B------:R-:W-:-:S06]  /*1ab0*/  IMAD.MOV.U32 R6, RZ, RZ, 0x1 ;  /* 0x00000001ff067424 */ /* 0x000fcc00078e00ff */
[----:B0-----:R-:W-:-:S08]  /*1ac0*/  DFMA R14, R6, -R8, 1 ;  /* 0x3ff00000060e742b */ /* 0x001fd00000000808 */
[----:B------:R-:W-:-:S08]  /*1ad0*/  DFMA R14, R14, R14, R14 ;  /* 0x0000000e0e0e722b */ /* 0x000fd0000000000e */
[----:B------:R-:W-:-:S08]  /*1ae0*/  DFMA R14, R6, R14, R6 ;  /* 0x0000000e060e722b */ /* 0x000fd00000000006 */
[----:B------:R-:W-:-:S08]  /*1af0*/  DFMA R6, R14, -R8, 1 ;  /* 0x3ff000000e06742b */ /* 0x000fd00000000808 */
[----:B------:R-:W-:Y:S02]  /*1b00*/  DFMA R14, R14, R6, R14 ;  /* 0x000000060e0e722b */ /* 0x000fe4000000000e */
[----:B---3-5:R-:W-:-:S08]  /*1b10*/  DADD R16, -R10, R4 ;  /* 0x000000000a107229 */ /* 0x028fd00000000104 */
        /* <DEDUP_REMOVED lines=11> */
[----:B------:R-:W-:-:S07]  /*1bd0*/  IMAD.MOV.U32 R5, RZ, RZ, R21 ;  /* 0x000000ffff057224 */ /* 0x000fce00078e0015 */
.L_x_19:
[----:B------:R-:W0:Y:S02]  /*1be0*/  LDCU.64 UR4, c[0x0][0x380] ;  /* 0x00007000ff0477ac */ /* 0x000e240008000a00 */
[----:B0-----:R-:W-:-:S04]  /*1bf0*/  IADD3 R2, P0, PT, R2, UR4, RZ ;  /* 0x0000000402027c10 */ /* 0x001fc8000ff1e0ff */
[----:B------:R-:W-:-:S05]  /*1c00*/  IADD3.X R3, PT, PT, R3, UR5, RZ, P0, !PT ;  /* 0x0000000503037c10 */ /* 0x000fca00087fe4ff */
[----:B------:R-:W-:Y:S01]  /*1c10*/  STG.E.64 desc[UR6][R2.64], R4 ;  /* 0x0000000402007986 */ /* 0x000fe2000c101b06 */
[----:B------:R-:W-:Y:S05]  /*1c20*/  EXIT ;  /* 0x000000000000794d */ /* 0x000fea0003800000 */
        .weak           $__internal_0_$__cuda_sm20_div_rn_f64_full
        .type           $__internal_0_$__cuda_sm20_div_rn_f64_full,@function
        .size           $__internal_0_$__cuda_sm20_div_rn_f64_full,($__internal_1_$__cuda_sm20_dsqrt_rn_f64_mediumpath_v1 - $__internal_0_$__cuda_sm20_div_rn_f64_full)
$__internal_0_$__cuda_sm20_div_rn_f64_full:
[C---:B------:R-:W-:Y:S01]  /*1c30*/  FSETP.GEU.AND P0, PT, |R15|.reuse, 1.469367938527859385e-39, PT ;  /* 0x001000000f00780b */ /* 0x040fe20003f0e200 */
[----:B------:R-:W-:Y:S01]  /*1c40*/  IMAD.MOV.U32 R6, RZ, RZ, 0x1 ;  /* 0x00000001ff067424 */ /* 0x000fe200078e00ff */
[C---:B------:R-:W-:Y:S01]  /*1c50*/  LOP3.LUT R12, R15.reuse, 0x800fffff, RZ, 0xc0, !PT ;  /* 0x800fffff0f0c7812 */ /* 0x040fe200078ec0ff */
[----:B------:R-:W-:Y:S01]  /*1c60*/  IMAD.MOV.U32 R18, RZ, RZ, R16 ;  /* 0x000000ffff127224 */ /* 0x000fe200078e0010 */
[----:B------:R-:W-:Y:S02]  /*1c70*/  LOP3.LUT R30, R15, 0x7ff00000, RZ, 0xc0, !PT ;  /* 0x7ff000000f1e7812 */ /* 0x000fe400078ec0ff */
[----:B------:R-:W-:Y:S01]  /*1c80*/  LOP3.LUT R13, R12, 0x3ff00000, RZ, 0xfc, !PT ;  /* 0x3ff000000c0d7812 */ /* 0x000fe200078efcff */
[----:B------:R-:W-:Y:S01]  /*1c90*/  IMAD.MOV.U32 R12, RZ, RZ, R14 ;  /* 0x000000ffff0c7224 */ /* 0x000fe200078e000e */
[----:B------:R-:W-:-:S04]  /*1ca0*/  LOP3.LUT R4, R17, 0x7ff00000, RZ, 0xc0, !PT ;  /* 0x7ff0000011047812 */ /* 0x000fc800078ec0ff */
[----:B------:R-:W-:Y:S01]  /*1cb0*/  ISETP.GE.U32.AND P2, PT, R4, R30, PT ;  /* 0x0000001e0400720c */ /* 0x000fe20003f46070 */
[----:B------:R-:W-:-:S06]  /*1cc0*/  @!P0 DMUL R12, R14, 8.98846567431157953865e+307 ;  /* 0x7fe000000e0c8828 */ /* 0x000fcc0000000000 */
[----:B------:R-:W0:Y:S02]  /*1cd0*/  MUFU.RCP64H R7, R13 ;  /* 0x0000000d00077308 */ /* 0x000e240000001800 */
[----:B0-----:R-:W-:-:S08]  /*1ce0*/  DFMA R22, R6, -R12, 1 ;  /* 0x3ff000000616742b */ /* 0x001fd0000000080c */
[----:B------:R-:W-:-:S08]  /*1cf0*/  DFMA R22, R22, R22, R22 ;  /* 0x000000161616722b */ /* 0x000fd00000000016 */
[----:B------:R-:W-:Y:S01]  /*1d00*/  DFMA R22, R6, R22, R6 ;  /* 0x000000160616722b */ /* 0x000fe20000000006 */
[----:B------:R-:W-:Y:S02]  /*1d10*/  IMAD.MOV.U32 R6, RZ, RZ, 0x1ca00000 ;  /* 0x1ca00000ff067424 */ /* 0x000fe400078e00ff */
[----:B------:R-:W-:-:S03]  /*1d20*/  IMAD.MOV.U32 R7, RZ, RZ, R4 ;  /* 0x000000ffff077224 */ /* 0x000fc600078e0004 */
[----:B------:R-:W-:Y:S02]  /*1d30*/  SEL R19, R6, 0x63400000, !P2 ;  /* 0x6340000006137807 */ /* 0x000fe40005000000 */
[----:B------:R-:W-:Y:S01]  /*1d40*/  DFMA R20, R22, -R12, 1 ;  /* 0x3ff000001614742b */ /* 0x000fe2000000080c */
[----:B------:R-:W-:Y:S02]  /*1d50*/  FSETP.GEU.AND P2, PT, |R17|, 1.469367938527859385e-39, PT ;  /* 0x001000001100780b */ /* 0x000fe40003f4e200 */
[----:B------:R-:W-:-:S05]  /*1d60*/  LOP3.LUT R19, R19, 0x800fffff, R17, 0xf8, !PT ;  /* 0x800fffff13137812 */ /* 0x000fca00078ef811 */
[----:B------:R-:W-:-:S06]  /*1d70*/  DFMA R20, R22, R20, R22 ;  /* 0x000000141614722b */ /* 0x000fcc0000000016 */
[----:B------:R-:W-:Y:S05]  /*1d80*/  @P2 BRA `(.L_x_20) ;  /* 0x0000000000202947 */ /* 0x000fea0003800000 */
[----:B------:R-:W-:Y:S02]  /*1d90*/  LOP3.LUT R7, R15, 0x7ff00000, RZ, 0xc0, !PT ;  /* 0x7ff000000f077812 */ /* 0x000fe400078ec0ff */
[----:B------:R-:W-:Y:S02]  /*1da0*/  MOV R22, RZ ;  /* 0x000000ff00167202 */ /* 0x000fe40000000f00 */
[----:B------:R-:W-:-:S04]  /*1db0*/  ISETP.GE.U32.AND P2, PT, R4, R7, PT ;  /* 0x000000070400720c */ /* 0x000fc80003f46070 */
[----:B------:R-:W-:-:S04]  /*1dc0*/  SEL R7, R6, 0x63400000, !P2 ;  /* 0x6340000006077807 */ /* 0x000fc80005000000 */
[----:B------:R-:W-:-:S04]  /*1dd0*/  LOP3.LUT R7, R7, 0x80000000, R17, 0xf8, !PT ;  /* 0x8000000007077812 */ /* 0x000fc800078ef811 */
[----:B------:R-:W-:-:S06]  /*1de0*/  LOP3.LUT R23, R7, 0x100000, RZ, 0xfc, !PT ;  /* 0x0010000007177812 */ /* 0x000fcc00078efcff */
[----:B------:R-:W-:-:S10]  /*1df0*/  DFMA R18, R18, 2, -R22 ;  /* 0x400000001212782b */ /* 0x000fd40000000816 */
[----:B------:R-:W-:-:S07]  /*1e00*/  LOP3.LUT R7, R19, 0x7ff00000, RZ, 0xc0, !PT ;  /* 0x7ff0000013077812 */ /* 0x000fce00078ec0ff */
.L_x_20:
[----:B------:R-:W-:Y:S01]  /*1e10*/  VIADD R31, R7, 0xffffffff ;  /* 0xffffffff071f7836 */ /* 0x000fe20000000000 */
[----:B------:R-:W-:Y:S01]  /*1e20*/  @!P0 LOP3.LUT R30, R13, 0x7ff00000, RZ, 0xc0, !PT ;  /* 0x7ff000000d1e8812 */ /* 0x000fe200078ec0ff */
[----:B------:R-:W-:-:S03]  /*1e30*/  DMUL R22, R20, R18 ;  /* 0x0000001214167228 */ /* 0x000fc60000000000 */
[----:B------:R-:W-:Y:S01]  /*1e40*/  ISETP.GT.U32.AND P0, PT, R31, 0x7feffffe, PT ;  /* 0x7feffffe1f00780c */ /* 0x000fe20003f04070 */
[----:B------:R-:W-:-:S04]  /*1e50*/  VIADD R31, R30, 0xffffffff ;  /* 0xffffffff1e1f7836 */ /* 0x000fc80000000000 */
[----:B------:R-:W-:Y:S01]  /*1e60*/  DFMA R24, R22, -R12, R18 ;  /* 0x8000000c1618722b */ /* 0x000fe20000000012 */
[----:B------:R-:W-:-:S07]  /*1e70*/  ISETP.GT.U32.OR P0, PT, R31, 0x7feffffe, P0 ;  /* 0x7feffffe1f00780c */ /* 0x000fce0000704470 */
[----:B------:R-:W-:-:S06]  /*1e80*/  DFMA R24, R20, R24, R22 ;  /* 0x000000181418722b */ /* 0x000fcc0000000016 */
[----:B------:R-:W-:Y:S05]  /*1e90*/  @P0 BRA `(.L_x_21) ;  /* 0x00000000006c0947 */ /* 0x000fea0003800000 */
[----:B------:R-:W-:-:S04]  /*1ea0*/  LOP3.LUT R7, R15, 0x7ff00000, RZ, 0xc0, !PT ;  /* 0x7ff000000f077812 */ /* 0x000fc800078ec0ff */
[CC--:B------:R-:W-:Y:S02]  /*1eb0*/  VIADDMNMX R16, R4.reuse, -R7.reuse, 0xb9600000, !PT ;  /* 0xb960000004107446 */ /* 0x0c0fe40007800907 */
[----:B------:R-:W-:Y:S02]  /*1ec0*/  ISETP.GE.U32.AND P0, PT, R4, R7, PT ;  /* 0x000000070400720c */ /* 0x000fe40003f06070 */
[----:B------:R-:W-:Y:S02]  /*1ed0*/  VIMNMX R16, PT, PT, R16, 0x46a00000, PT ;  /* 0x46a0000010107848 */ /* 0x000fe40003fe0100 */
[----:B------:R-:W-:-:S05]  /*1ee0*/  SEL R7, R6, 0x63400000, !P0 ;  /* 0x6340000006077807 */ /* 0x000fca0004000000 */
[----:B------:R-:W-:Y:S02]  /*1ef0*/  IMAD.IADD R7, R16, 0x1, -R7 ;  /* 0x0000000110077824 */ /* 0x000fe400078e0a07 */
[----:B------:R-:W-:Y:S02]  /*1f00*/  IMAD.MOV.U32 R16, RZ, RZ, RZ ;  /* 0x000000ffff107224 */ /* 0x000fe400078e00ff */
[----:B------:R-:W-:-:S06]  /*1f10*/  VIADD R17, R7, 0x7fe00000 ;  /* 0x7fe0000007117836 */ /* 0x000fcc0000000000 */
[----:B------:R-:W-:-:S10]  /*1f20*/  DMUL R20, R24, R16 ;  /* 0x0000001018147228 */ /* 0x000fd40000000000 */
[----:B------:R-:W-:-:S13]  /*1f30*/  FSETP.GTU.AND P0, PT, |R21|, 1.469367938527859385e-39, PT ;  /* 0x001000001500780b */ /* 0x000fda0003f0c200 */
[----:B------:R-:W-:Y:S05]  /*1f40*/  @P0 BRA `(.L_x_22) ;  /* 0x0000000000940947 */ /* 0x000fea0003800000 */
[----:B------:R-:W-:Y:S01]  /*1f50*/  DFMA R12, R24, -R12, R18 ;  /* 0x8000000c180c722b */ /* 0x000fe20000000012 */
[----:B------:R-:W-:-:S09]  /*1f60*/  IMAD.MOV.U32 R16, RZ, RZ, RZ ;  /* 0x000000ffff107224 */ /* 0x000fd200078e00ff */
[C---:B------:R-:W-:Y:S02]  /*1f70*/  FSETP.NEU.AND P0, PT, R13.reuse, RZ, PT ;  /* 0x000000ff0d00720b */ /* 0x040fe40003f0d000 */
[----:B------:R-:W-:-:S04]  /*1f80*/  LOP3.LUT R15, R13, 0x80000000, R15, 0x48, !PT ;  /* 0x800000000d0f7812 */ /* 0x000fc800078e480f */
[----:B------:R-:W-:-:S07]  /*1f90*/  LOP3.LUT R17, R15, R17, RZ, 0xfc, !PT ;  /* 0x000000110f117212 */ /* 0x000fce00078efcff */
[----:B------:R-:W-:Y:S05]  /*1fa0*/  @!P0 BRA `(.L_x_22) ;  /* 0x00000000007c8947 */ /* 0x000fea0003800000 */
[----:B------:R-:W-:Y:S01]  /*1fb0*/  IMAD.MOV R13, RZ, RZ, -R7 ;  /* 0x000000ffff0d7224 */ /* 0x000fe200078e0a07 */
[----:B------:R-:W-:Y:S01]  /*1fc0*/  DMUL.RP R16, R24, R16 ;  /* 0x0000001018107228 */ /* 0x000fe20000008000 */
[----:B------:R-:W-:Y:S01]  /*1fd0*/  IMAD.MOV.U32 R12, RZ, RZ, RZ ;  /* 0x000000ffff0c7224 */ /* 0x000fe200078e00ff */
[----:B------:R-:W-:-:S05]  /*1fe0*/  IADD3 R7, PT, PT, -R7, -0x43300000, RZ ;  /* 0xbcd0000007077810 */ /* 0x000fca0007ffe1ff */
[----:B------:R-:W-:-:S03]  /*1ff0*/  DFMA R12, R20, -R12, R24 ;  /* 0x8000000c140c722b */ /* 0x000fc60000000018 */
[----:B------:R-:W-:-:S07]  /*2000*/  LOP3.LUT R15, R17, R15, RZ, 0x3c, !PT ;  /* 0x0000000f110f7212 */ /* 0x000fce00078e3cff */
[----:B------:R-:W-:-:S04]  /*2010*/  FSETP.NEU.AND P0, PT, |R13|, R7, PT ;  /* 0x000000070d00720b */ /* 0x000fc80003f0d200 */
[----:B------:R-:W-:Y:S02]  /*2020*/  FSEL R20, R16, R20, !P0 ;  /* 0x0000001410147208 */ /* 0x000fe40004000000 */
[----:B------:R-:W-:Y:S01]  /*2030*/  FSEL R21, R15, R21, !P0 ;  /* 0x000000150f157208 */ /* 0x000fe20004000000 */
[----:B------:R-:W-:Y:S06]  /*2040*/  BRA `(.L_x_22) ;  /* 0x0000000000547947 */ /* 0x000fec0003800000 */
.L_x_21:
[----:B------:R-:W-:-:S14]  /*2050*/  DSETP.NAN.AND P0, PT, R16, R16, PT ;  /* 0x000000101000722a */ /* 0x000fdc0003f08000 */
[----:B------:R-:W-:Y:S05]  /*2060*/  @P0 BRA `(.L_x_23) ;  /* 0x0000000000440947 */ /* 0x000fea0003800000 */
[----:B------:R-:W-:-:S14]  /*2070*/  DSETP.NAN.AND P0, PT, R14, R14, PT ;  /* 0x0000000e0e00722a */ /* 0x000fdc0003f08000 */
[----:B------:R-:W-:Y:S05]  /*2080*/  @P0 BRA `(.L_x_24) ;  /* 0x0000000000300947 */ /* 0x000fea0003800000 */
[----:B------:R-:W-:Y:S01]  /*2090*/  ISETP.NE.AND P0, PT, R7, R30, PT ;  /* 0x0000001e0700720c */ /* 0x000fe20003f05270 */
[----:B------:R-:W-:Y:S02]  /*20a0*/  IMAD.MOV.U32 R20, RZ, RZ, 0x0 ;  /* 0x00000000ff147424 */ /* 0x000fe400078e00ff */
[----:B------:R-:W-:-:S10]  /*20b0*/  IMAD.MOV.U32 R21, RZ, RZ, -0x80000 ;  /* 0xfff80000ff157424 */ /* 0x000fd400078e00ff */
[----:B------:R-:W-:Y:S05]  /*20c0*/  @!P0 BRA `(.L_x_22) ;  /* 0x0000000000348947 */ /* 0x000fea0003800000 */
[----:B------:R-:W-:Y:S02]  /*20d0*/  ISETP.NE.AND P0, PT, R7, 0x7ff00000, PT ;  /* 0x7ff000000700780c */ /* 0x000fe40003f05270 */
[----:B------:R-:W-:Y:S02]  /*20e0*/  LOP3.LUT R21, R17, 0x80000000, R15, 0x48, !PT ;  /* 0x8000000011157812 */ /* 0x000fe400078e480f */
[----:B------:R-:W-:-:S13]  /*20f0*/  ISETP.EQ.OR P0, PT, R30, RZ, !P0 ;  /* 0x000000ff1e00720c */ /* 0x000fda0004702670 */
[----:B------:R-:W-:Y:S02]  /*2100*/  @P0 LOP3.LUT R4, R21, 0x7ff00000, RZ, 0xfc, !PT ;  /* 0x7ff0000015040812 */ /* 0x000fe400078efcff */
[----:B------:R-:W-:Y:S01]  /*2110*/  @!P0 MOV R20, RZ ;  /* 0x000000ff00148202 */ /* 0x000fe20000000f00 */
[----:B------:R-:W-:Y:S02]  /*2120*/  @P0 IMAD.MOV.U32 R20, RZ, RZ, RZ ;  /* 0x000000ffff140224 */ /* 0x000fe400078e00ff */
[----:B------:R-:W-:Y:S01]  /*2130*/  @P0 IMAD.MOV.U32 R21, RZ, RZ, R4 ;  /* 0x000000ffff150224 */ /* 0x000fe200078e0004 */
[----:B------:R-:W-:Y:S06]  /*2140*/  BRA `(.L_x_22) ;  /* 0x0000000000147947 */ /* 0x000fec0003800000 */
.L_x_24:
[----:B------:R-:W-:Y:S01]  /*2150*/  LOP3.LUT R21, R15, 0x80000, RZ, 0xfc, !PT ;  /* 0x000800000f157812 */ /* 0x000fe200078efcff */
[----:B------:R-:W-:Y:S01]  /*2160*/  IMAD.MOV.U32 R20, RZ, RZ, R14 ;  /* 0x000000ffff147224 */ /* 0x000fe200078e000e */
[----:B------:R-:W-:Y:S06]  /*2170*/  BRA `(.L_x_22) ;  /* 0x0000000000087947 */ /* 0x000fec0003800000 */
.L_x_23:
[----:B------:R-:W-:Y:S01]  /*2180*/  LOP3.LUT R21, R17, 0x80000, RZ, 0xfc, !PT ;  /* 0x0008000011157812 */ /* 0x000fe200078efcff */
[----:B------:R-:W-:-:S07]  /*2190*/  IMAD.MOV.U32 R20, RZ, RZ, R16 ;  /* 0x000000ffff147224 */ /* 0x000fce00078e0010 */
.L_x_22:
[----:B------:R-:W-:Y:S02]  /*21a0*/  IMAD.MOV.U32 R6, RZ, RZ, R0 ;  /* 0x000000ffff067224 */ /* 0x000fe400078e0000 */
[----:B------:R-:W-:Y:S02]  /*21b0*/  IMAD.MOV.U32 R7, RZ, RZ, 0x0 ;  /* 0x00000000ff077424 */ /* 0x000fe400078e00ff */
[----:B------:R-:W-:Y:S02]  /*21c0*/  IMAD.MOV.U32 R4, RZ, RZ, R20 ;  /* 0x000000ffff047224 */ /* 0x000fe400078e0014 */
[----:B------:R-:W-:Y:S05]  /*21d0*/  RET.REL.NODEC R6 `(apply_layer_norm) ;  /* 0xffffffdc06887950 */ /* 0x000fea0003c3ffff */
        .weak           $__internal_1_$__cuda_sm20_dsqrt_rn_f64_mediumpath_v1
        .type           $__internal_1_$__cuda_sm20_dsqrt_rn_f64_mediumpath_v1,@function
        .size           $__internal_1_$__cuda_sm20_dsqrt_rn_f64_mediumpath_v1,(.L_x_95 - $__internal_1_$__cuda_sm20_dsqrt_rn_f64_mediumpath_v1)
$__internal_1_$__cuda_sm20_dsqrt_rn_f64_mediumpath_v1:
[----:B------:R-:W-:Y:S01]  /*21e0*/  ISETP.GE.U32.AND P0, PT, R6, -0x3400000, PT ;  /* 0xfcc000000600780c */ /* 0x000fe20003f06070 */
[----:B------:R-:W-:-:S12]  /*21f0*/  IMAD.MOV.U32 R13, RZ, RZ, R19 ;  /* 0x000000ffff0d7224 */ /* 0x000fd800078e0013 */
[----:B------:R-:W-:Y:S05]  /*2200*/  @!P0 BRA `(.L_x_25) ;  /* 0x0000000000208947 */ /* 0x000fea0003800000 */
[----:B------:R-:W-:-:S10]  /*2210*/  DFMA.RM R12, R16, R12, R14 ;  /* 0x0000000c100c722b */ /* 0x000fd4000000400e */
[----:B------:R-:W-:-:S05]  /*2220*/  IADD3 R6, P0, PT, R12, 0x1, RZ ;  /* 0x000000010c067810 */ /* 0x000fca0007f1e0ff */
[----:B------:R-:W-:-:S06]  /*2230*/  IMAD.X R7, RZ, RZ, R13, P0 ;  /* 0x000000ffff077224 */ /* 0x000fcc00000e060d */
[----:B------:R-:W-:-:S08]  /*2240*/  DFMA.RP R4, -R12, R6, R4 ;  /* 0x000000060c04722b */ /* 0x000fd00000008104 */
[----:B------:R-:W-:-:S06]  /*2250*/  DSETP.GT.AND P0, PT, R4, RZ, PT ;  /* 0x000000ff0400722a */ /* 0x000fcc0003f04000 */
[----:B------:R-:W-:Y:S02]  /*2260*/  FSEL R6, R6, R12, P0 ;  /* 0x0000000c06067208 */ /* 0x000fe40000000000 */
[----:B------:R-:W-:Y:S01]  /*2270*/  FSEL R7, R7, R13, P0 ;  /* 0x0000000d07077208 */ /* 0x000fe20000000000 */
[----:B------:R-:W-:Y:S06]  /*2280*/  BRA `(.L_x_26) ;  /* 0x0000000000647947 */ /* 0x000fec0003800000 */
.L_x_25:
[----:B------:R-:W-:-:S14]  /*2290*/  DSETP.NE.AND P0, PT, R4, RZ, PT ;  /* 0x000000ff0400722a */ /* 0x000fdc0003f05000 */
[----:B------:R-:W-:Y:S05]  /*22a0*/  @!P0 BRA `(.L_x_27) ;  /* 0x0000000000588947 */ /* 0x000fea0003800000 */
[----:B------:R-:W-:-:S13]  /*22b0*/  ISETP.GE.AND P0, PT, R5, RZ, PT ;  /* 0x000000ff0500720c */ /* 0x000fda0003f06270 */
[----:B------:R-:W-:Y:S01]  /*22c0*/  @!P0 IMAD.MOV.U32 R6, RZ, RZ, 0x0 ;  /* 0x00000000ff068424 */ /* 0x000fe200078e00ff */
[----:B------:R-:W-:Y:S01]  /*22d0*/  @!P0 MOV R7, 0xfff80000 ;  /* 0xfff8000000078802 */ /* 0x000fe20000000f00 */
[----:B------:R-:W-:Y:S06]  /*22e0*/  @!P0 BRA `(.L_x_26) ;  /* 0x00000000004c8947 */ /* 0x000fec0003800000 */
[----:B------:R-:W-:-:S13]  /*22f0*/  ISETP.GT.AND P0, PT, R5, 0x7fefffff, PT ;  /* 0x7fefffff0500780c */ /* 0x000fda0003f04270 */
[----:B------:R-:W-:Y:S05]  /*2300*/  @P0 BRA `(.L_x_27) ;  /* 0x0000000000400947 */ /* 0x000fea0003800000 */
[----:B------:R-:W-:Y:S01]  /*2310*/  DMUL R4, R4, 8.11296384146066816958e+31 ;  /* 0x4690000004047828 */ /* 0x000fe20000000000 */
[----:B------:R-:W-:Y:S02]  /*2320*/  IMAD.MOV.U32 R6, RZ, RZ, RZ ;  /* 0x000000ffff067224 */ /* 0x000fe400078e00ff */
[----:B------:R-:W-:Y:S02]  /*2330*/  IMAD.MOV.U32 R12, RZ, RZ, 0x0 ;  /* 0x00000000ff0c7424 */ /* 0x000fe400078e00ff */
[----:B------:R-:W-:Y:S01]  /*2340*/  IMAD.MOV.U32 R13, RZ, RZ, 0x3fd80000 ;  /* 0x3fd80000ff0d7424 */ /* 0x000fe200078e00ff */
[----:B------:R-:W0:Y:S02]  /*2350*/  MUFU.RSQ64H R7, R5 ;  /* 0x0000000500077308 */ /* 0x000e240000001c00 */
[----:B0-----:R-:W-:-:S08]  /*2360*/  DMUL R8, R6, R6 ;  /* 0x0000000606087228 */ /* 0x001fd00000000000 */
[----:B------:R-:W-:-:S08]  /*2370*/  DFMA R8, R4, -R8, 1 ;  /* 0x3ff000000408742b */ /* 0x000fd00000000808 */
[----:B------:R-:W-:Y:S02]  /*2380*/  DFMA R12, R8, R12, 0.5 ;  /* 0x3fe00000080c742b */ /* 0x000fe4000000000c */
[----:B------:R-:W-:-:S08]  /*2390*/  DMUL R8, R6, R8 ;  /* 0x0000000806087228 */ /* 0x000fd00000000000 */
[----:B------:R-:W-:-:S08]  /*23a0*/  DFMA R8, R12, R8, R6 ;  /* 0x000000080c08722b */ /* 0x000fd00000000006 */
[----:B------:R-:W-:Y:S02]  /*23b0*/  DMUL R6, R4, R8 ;  /* 0x0000000804067228 */ /* 0x000fe40000000000 */
[----:B------:R-:W-:-:S06]  /*23c0*/  VIADD R9, R9, 0xfff00000 ;  /* 0xfff0000009097836 */ /* 0x000fcc0000000000 */
[----:B------:R-:W-:-:S08]  /*23d0*/  DFMA R12, R6, -R6, R4 ;  /* 0x80000006060c722b */ /* 0x000fd00000000004 */
[----:B------:R-:W-:-:S10]  /*23e0*/  DFMA R6, R8, R12, R6 ;  /* 0x0000000c0806722b */ /* 0x000fd40000000006 */
[----:B------:R-:W-:Y:S01]  /*23f0*/  VIADD R7, R7, 0xfcb00000 ;  /* 0xfcb0000007077836 */ /* 0x000fe20000000000 */
[----:B------:R-:W-:Y:S06]  /*2400*/  BRA `(.L_x_26) ;  /* 0x0000000000047947 */ /* 0x000fec0003800000 */
.L_x_27:
[----:B------:R-:W-:-:S11]  /*2410*/  DADD R6, R4, R4 ;  /* 0x0000000004067229 */ /* 0x000fd60000000004 */
.L_x_26:
[----:B------:R-:W-:Y:S02]  /*2420*/  IMAD.MOV.U32 R4, RZ, RZ, R0 ;  /* 0x000000ffff047224 */ /* 0x000fe400078e0000 */
[----:B------:R-:W-:Y:S02]  /*2430*/  IMAD.MOV.U32 R5, RZ, RZ, 0x0 ;  /* 0x00000000ff057424 */ /* 0x000fe400078e00ff */
[----:B------:R-:W-:Y:S02]  /*2440*/  IMAD.MOV.U32 R8, RZ, RZ, R6 ;  /* 0x000000ffff087224 */ /* 0x000fe400078e0006 */
[----:B------:R-:W-:Y:S01]  /*2450*/  IMAD.MOV.U32 R9, RZ, RZ, R7 ;  /* 0x000000ffff097224 */ /* 0x000fe200078e0007 */
[----:B------:R-:W-:Y:S06]  /*2460*/  RET.REL.NODEC R4 `(apply_layer_norm) ;  /* 0xffffffd804e47950 */ /* 0x000fec0003c3ffff */
.L_x_28:
[----:B------:R-:W-:-:S00]  /*2470*/  BRA `(.L_x_28) ;  /* 0xfffffffc00fc7947 */ /* 0x000fc0000383ffff */
[----:B------:R-:W-:-:S00]  /*2480*/  NOP ;  /* 0x0000000000007918 */ /* 0x000fc00000000000 */
[----:B------:R-:W-:-:S00]  /*2490*/  NOP ;  /* 0x0000000000007918 */ /* 0x000fc00000000000 */
[----:B------:R-:W-:-:S00]  /*24a0*/  NOP ;  /* 0x0000000000007918 */ /* 0x000fc00000000000 */
[----:B------:R-:W-:-:S00]  /*24b0*/  NOP ;  /* 0x0000000000007918 */ /* 0x000fc00000000000 */
[----:B------:R-:W-:-:S00]  /*24c0*/  NOP ;  /* 0x0000000000007918 */ /* 0x000fc00000000000 */
[----:B------:R-:W-:-:S00]  /*24d0*/  NOP ;  /* 0x0000000000007918 */ /* 0x000fc00000000000 */
[----:B------:R-:W-:-:S00]  /*24e0*/  NOP ;  /* 0x0000000000007918 */ /* 0x000fc00000000000 */
[----:B------:R-:W-:-:S00]  /*24f0*/  NOP ;  /* 0x0000000000007918 */ /* 0x000fc00000000000 */
.L_x_95:


//--------------------- .text.row_mean_var        --------------------------
	.section	.text.row_mean_var,"ax",@progbits
	.align	128
        .global         row_mean_var
        .type           row_mean_var,@function
        .size           row_mean_var,(.L_x_96 - row_mean_var)
        .other          row_mean_var,@"STO_CUDA_ENTRY STV_DEFAULT"
row_mean_var:
.text.row_mean_var:
[----:B------:R-:W-:Y:S01]  /*0000*/  LDC R1, c[0x0][0x37c] ;  /* 0x0000df00ff017b82 */ /* 0x000fe20000000800 */
[----:B------:R-:W0:Y:S01]  /*0010*/  S2R R0, SR_CTAID.X ;  /* 0x0000000000007919 */ /* 0x000e220000002500 */
[----:B------:R-:W0:Y:S02]  /*0020*/  LDCU UR4, c[0x0][0x398] ;  /* 0x00007300ff0477ac */ /* 0x000e240008000800 */
[----:B0-----:R-:W-:-:S13]  /*0030*/  ISETP.GE.AND P0, PT, R0, UR4, PT ;  /* 0x0000000400007c0c */ /* 0x001fda000bf06270 */
[----:B------:R-:W-:Y:S05]  /*0040*/  @P0 EXIT ;  /* 0x000000000000094d */ /* 0x000fea0003800000 */
[----:B------:R-:W0:Y:S01]  /*0050*/  LDCU UR7, c[0x0][0x39c] ;  /* 0x00007380ff0777ac */ /* 0x000e220008000800 */
[----:B------:R-:W-:Y:S02]  /*0060*/  CS2R R4, SRZ ;  /* 0x0000000000047805 */ /* 0x000fe4000001ff00 */
[----:B------:R-:W-:Y:S01]  /*0070*/  CS2R R6, SRZ ;  /* 0x0000000000067805 */ /* 0x000fe2000001ff00 */
[----:B------:R-:W1:Y:S01]  /*0080*/  LDCU.64 UR8, c[0x0][0x358] ;  /* 0x00006b00ff0877ac */ /* 0x000e620008000a00 */
[----:B0-----:R-:W-:-:S09]  /*0090*/  UISETP.GE.AND UP0, UPT, UR7, 0x1, UPT ;  /* 0x000000010700788c */ /* 0x001fd2000bf06270 */
[----:B-1----:R-:W-:Y:S05]  /*00a0*/  BRA.U !UP0, `(.L_x_29) ;  /* 0x0000000908447547 */ /* 0x002fea000b800000 */
[----:B------:R-:W-:Y:S02]  /*00b0*/  UISETP.GE.U32.AND UP1, UPT, UR7, 0x10, UPT ;  /* 0x000000100700788c */ /* 0x000fe4000bf26070 */
[----:B------:R-:W-:Y:S01]  /*00c0*/  IMAD R24, R0, UR7, RZ ;  /* 0x0000000700187c24 */ /* 0x000fe2000f8e02ff */
[----:B------:R-:W-:Y:S01]  /*00d0*/  ULOP3.LUT UR5, UR7, 0xf, URZ, 0xc0, !UPT ;  /* 0x0000000f07057892 */ /* 0x000fe2000f8ec0ff */
[----:B------:R-:W-:Y:S02]  /*00e0*/  CS2R R6, SRZ ;  /* 0x0000000000067805 */ /* 0x000fe4000001ff00 */
[----:B------:R-:W-:Y:S01]  /*00f0*/  CS2R R4, SRZ ;  /* 0x0000000000047805 */ /* 0x000fe2000001ff00 */
[----:B------:R-:W-:Y:S01]  /*0100*/  UMOV UR4, URZ ;  /* 0x000000ff00047c82 */ /* 0x000fe20008000000 */
[----:B------:R-:W-:Y:S01]  /*0110*/  SHF.R.S32.HI R25, RZ, 0x1f, R24 ;  /* 0x0000001fff197819 */ /* 0x000fe20000011418 */
[----:B------:R-:W-:Y:S01]  /*0120*/  UISETP.NE.AND UP0, UPT, UR5, URZ, UPT ;  /* 0x000000ff0500728c */ /* 0x000fe2000bf05270 */
[----:B------:R-:W-:Y:S10]  /*0130*/  BRA.U !UP1, `(.L_x_30) ;  /* 0x0000000109f47547 */ /* 0x000ff4000b800000 */
[----:B------:R-:W0:Y:S01]  /*0140*/  LDC.64 R2, c[0x0][0x380] ;  /* 0x0000e000ff027b82 */ /* 0x000e220000000a00 */
[----:B------:R-:W-:Y:S01]  /*0150*/  ULOP3.LUT UR4, UR7, 0x7ffffff0, URZ, 0xc0, !UPT ;  /* 0x7ffffff007047892 */ /* 0x000fe2000f8ec0ff */
[----:B------:R-:W-:-:S03]  /*0160*/  CS2R R6, SRZ ;  /* 0x0000000000067805 */ /* 0x000fc6000001ff00 */
[----:B------:R-:W-:Y:S01]  /*0170*/  UIADD3 UR6, UPT, UPT, -UR4, URZ, URZ ;  /* 0x000000ff04067290 */ /* 0x000fe2000fffe1ff */
[----:B0-----:R-:W-:-:S04]  /*0180*/  LEA R2, P0, R24, R2, 0x3 ;  /* 0x0000000218027211 */ /* 0x001fc800078018ff */
[----:B------:R-:W-:Y:S02]  /*0190*/  IADD3 R2, P1, PT, R2, 0x40, RZ ;  /* 0x0000004002027810 */ /* 0x000fe40007f3e0ff */
[----:B------:R-:W-:-:S05]  /*01a0*/  LEA.HI.X R3, R24, R3, R25, 0x3, P0 ;  /* 0x0000000318037211 */ /* 0x000fca00000f1c19 */
[----:B------:R-:W-:-:S07]  /*01b0*/  IMAD.X R3, RZ, RZ, R3, P1 ;  /* 0x000000ffff037224 */ /* 0x000fce00008e0603 */
.L_x_31:
[----:B------:R-:W2:Y:S04]  /*01c0*/  LDG.E.64 R8, desc[UR8][R2.64+-0x40] ;  /* 0xffffc00802087981 */ /* 0x000ea8000c1e1b00 */
[----:B------:R-:W3:Y:S04]  /*01d0*/  LDG.E.64 R10, desc[UR8][R2.64+-0x38] ;  /* 0xffffc808020a7981 */ /* 0x000ee8000c1e1b00 */
[----:B------:R-:W4:Y:S04]  /*01e0*/  LDG.E.64 R12, desc[UR8][R2.64+-0x30] ;  /* 0xffffd008020c7981 */ /* 0x000f28000c1e1b00 */
[----:B------:R-:W5:Y:S04]  /*01f0*/  LDG.E.64 R14, desc[UR8][R2.64+-0x28] ;  /* 0xffffd808020e7981 */ /* 0x000f68000c1e1b00 */
[----:B------:R-:W5:Y:S04]  /*0200*/  LDG.E.64 R16, desc[UR8][R2.64+-0x20] ;  /* 0xffffe00802107981 */ /* 0x000f68000c1e1b00 */
[----:B------:R-:W5:Y:S04]  /*0210*/  LDG.E.64 R18, desc[UR8][R2.64+-0x18] ;  /* 0xffffe80802127981 */ /* 0x000f68000c1e1b00 */
[----:B------:R-:W5:Y:S04]  /*0220*/  LDG.E.64 R20, desc[UR8][R2.64+-0x10] ;  /* 0xfffff00802147981 */ /* 0x000f68000c1e1b00 */
[----:B------:R-:W5:Y:S01]  /*0230*/  LDG.E.64 R22, desc[UR8][R2.64+-0x8] ;  /* 0xfffff80802167981 */ /* 0x000f62000c1e1b00 */
[----:B--2---:R-:W-:-:S02]  /*0240*/  DADD R4, R8, R4 ;  /* 0x0000000008047229 */ /* 0x004fc40000000004 */
[----:B------:R-:W-:Y:S01]  /*0250*/  DFMA R8, R8, R8, R6 ;  /* 0x000000080808722b */ /* 0x000fe20000000006 */
[----:B------:R-:W2:Y:S05]  /*0260*/  LDG.E.64 R6, desc[UR8][R2.64] ;  /* 0x0000000802067981 */ /* 0x000eaa000c1e1b00 */
[----:B---3--:R-:W-:Y:S02]  /*0270*/  DADD R4, R4, R10 ;  /* 0x0000000004047229 */ /* 0x008fe4000000000a */
[----:B------:R-:W-:Y:S02]  /*0280*/  DFMA R10, R10, R10, R8 ;  /* 0x0000000a0a0a722b */ /* 0x000fe40000000008 */
[----:B------:R-:W3:Y:S04]  /*0290*/  LDG.E.64 R8, desc[UR8][R2.64+0x8] ;  /* 0x0000080802087981 */ /* 0x000ee8000c1e1b00 */
[----:B----4-:R-:W-:-:S02]  /*02a0*/  DADD R4, R4, R12 ;  /* 0x0000000004047229 */ /* 0x010fc4000000000c */
[----:B------:R-:W-:Y:S02]  /*02b0*/  DFMA R12, R12, R12, R10 ;  /* 0x0000000c0c0c722b */ /* 0x000fe4000000000a */
[----:B------:R-:W4:Y:S04]  /*02c0*/  LDG.E.64 R10, desc[UR8][R2.64+0x10] ;  /* 0x00001008020a7981 */ /* 0x000f28000c1e1b00 */
[----:B-----5:R-:W-:Y:S02]  /*02d0*/  DADD R4, R4, R14 ;  /* 0x0000000004047229 */ /* 0x020fe4000000000e */
[----:B------:R-:W-:Y:S02]  /*02e0*/  DFMA R14, R14, R14, R12 ;  /* 0x0000000e0e0e722b */ /* 0x000fe4000000000c */
[----:B------:R-:W5:Y:S04]  /*02f0*/  LDG.E.64 R12, desc[UR8][R2.64+0x18] ;  /* 0x00001808020c7981 */ /* 0x000f68000c1e1b00 */
[----:B------:R-:W-:-:S02]  /*0300*/  DADD R4, R4, R16 ;  /* 0x0000000004047229 */ /* 0x000fc40000000010 */
[----:B------:R-:W-:Y:S02]  /*0310*/  DFMA R16, R16, R16, R14 ;  /* 0x000000101010722b */ /* 0x000fe4000000000e */
[----:B------:R-:W5:Y:S04]  /*0320*/  LDG.E.64 R14, desc[UR8][R2.64+0x20] ;  /* 0x00002008020e7981 */ /* 0x000f68000c1e1b00 */
[----:B------:R-:W-:Y:S02]  /*0330*/  DADD R4, R4, R18 ;  /* 0x0000000004047229 */ /* 0x000fe40000000012 */
[----:B------:R-:W-:Y:S02]  /*0340*/  DFMA R18, R18, R18, R16 ;  /* 0x000000121212722b */ /* 0x000fe40000000010 */
[----:B------:R-:W5:Y:S04]  /*0350*/  LDG.E.64 R16, desc[UR8][R2.64+0x28] ;  /* 0x0000280802107981 */ /* 0x000f68000c1e1b00 */
[----:B------:R-:W-:-:S02]  /*0360*/  DADD R4, R4, R20 ;  /* 0x0000000004047229 */ /* 0x000fc40000000014 */
[----:B------:R-:W-:Y:S02]  /*0370*/  DFMA R20, R20, R20, R18 ;  /* 0x000000141414722b */ /* 0x000fe40000000012 */
[----:B------:R-:W5:Y:S04]  /*0380*/  LDG.E.64 R18, desc[UR8][R2.64+0x30] ;  /* 0x0000300802127981 */ /* 0x000f68000c1e1b00 */
[----:B------:R-:W-:Y:S02]  /*0390*/  DADD R4, R4, R22 ;  /* 0x0000000004047229 */ /* 0x000fe40000000016 */
[----:B------:R-:W-:Y:S02]  /*03a0*/  DFMA R22, R22, R22, R20 ;  /* 0x000000161616722b */ /* 0x000fe40000000014 */
[----:B------:R0:W5:Y:S01]  /*03b0*/  LDG.E.64 R20, desc[UR8][R2.64+0x38] ;  /* 0x0000380802147981 */ /* 0x000162000c1e1b00 */
[----:B------:R-:W-:-:S04]  /*03c0*/  UIADD3 UR6, UPT, UPT, UR6, 0x10, URZ ;  /* 0x0000001006067890 */ /* 0x000fc8000fffe0ff */
[----:B------:R-:W-:Y:S01]  /*03d0*/  UISETP.NE.AND UP1, UPT, UR6, URZ, UPT ;  /* 0x000000ff0600728c */ /* 0x000fe2000bf25270 */
[----:B0-----:R-:W-:-:S05]  /*03e0*/  IADD3 R2, P0, PT, R2, 0x80, RZ ;  /* 0x0000008002027810 */ /* 0x001fca0007f1e0ff */
[----:B------:R-:W-:Y:S01]  /*03f0*/  IMAD.X R3, RZ, RZ, R3, P0 ;  /* 0x000000ffff037224 */ /* 0x000fe200000e0603 */
[----:B--2---:R-:W-:Y:S02]  /*0400*/  DADD R4, R4, R6 ;  /* 0x0000000004047229 */ /* 0x004fe40000000006 */
[----:B------:R-:W-:-:S06]  /*0410*/  DFMA R22, R6, R6, R22 ;  /* 0x000000060616722b */ /* 0x000fcc0000000016 */
[----:B---3--:R-:W-:Y:S02]  /*0420*/  DADD R4, R4, R8 ;  /* 0x0000000004047229 */ /* 0x008fe40000000008 */
[----:B------:R-:W-:-:S06]  /*0430*/  DFMA R22, R8, R8, R22 ;  /* 0x000000080816722b */ /* 0x000fcc0000000016 */
[----:B----4-:R-:W-:Y:S02]  /*0440*/  DADD R4, R4, R10 ;  /* 0x0000000004047229 */ /* 0x010fe4000000000a */
[----:B------:R-:W-:-:S06]  /*0450*/  DFMA R22, R10, R10, R22 ;  /* 0x0000000a0a16722b */ /* 0x000fcc0000000016 */
[----:B-----5:R-:W-:Y:S02]  /*0460*/  DADD R4, R4, R12 ;  /* 0x0000000004047229 */ /* 0x020fe4000000000c */
[----:B------:R-:W-:-:S06]  /*0470*/  DFMA R22, R12, R12, R22 ;  /* 0x0000000c0c16722b */ /* 0x000fcc0000000016 */
[----:B------:R-:W-:Y:S02]  /*0480*/  DADD R4, R4, R14 ;  /* 0x0000000004047229 */ /* 0x000fe4000000000e */
[----:B------:R-:W-:-:S06]  /*0490*/  DFMA R22, R14, R14, R22 ;  /* 0x0000000e0e16722b */ /* 0x000fcc0000000016 */
[----:B------:R-:W-:Y:S02]  /*04a0*/  DADD R4, R4, R16 ;  /* 0x0000000004047229 */ /* 0x000fe40000000010 */
[----:B------:R-:W-:-:S06]  /*04b0*/  DFMA R22, R16, R16, R22 ;  /* 0x000000101016722b */ /* 0x000fcc0000000016 */
[----:B------:R-:W-:Y:S02]  /*04c0*/  DADD R4, R4, R18 ;  /* 0x0000000004047229 */ /* 0x000fe40000000012 */
[----:B------:R-:W-:-:S06]  /*04d0*/  DFMA R22, R18, R18, R22 ;  /* 0x000000121216722b */ /* 0x000fcc0000000016 */
[----:B------:R-:W-:Y:S02]  /*04e0*/  DADD R4, R4, R20 ;  /* 0x0000000004047229 */ /* 0x000fe40000000014 */
[----:B------:R-:W-:Y:S01]  /*04f0*/  DFMA R6, R20, R20, R22 ;  /* 0x000000141406722b */ /* 0x000fe20000000016 */
[----:B------:R-:W-:Y:S10]  /*0500*/  BRA.U UP1, `(.L_x_31) ;  /* 0xfffffffd012c7547 */ /* 0x000ff4000b83ffff */
.L_x_30:
[----:B------:R-:W-:Y:S05]  /*0510*/  BRA.U !UP0, `(.L_x_29) ;  /* 0x0000000508287547 */ /* 0x000fea000b800000 */
[----:B------:R-:W-:Y:S02]  /*0520*/  UISETP.GE.U32.AND UP0, UPT, UR5, 0x8, UPT ;  /* 0x000000080500788c */ /* 0x000fe4000bf06070 */
[----:B------:R-:W-:-:S04]  /*0530*/  ULOP3.LUT UR6, UR7, 0x7, URZ, 0xc0, !UPT ;  /* 0x0000000707067892 */ /* 0x000fc8000f8ec0ff */
[----:B------:R-:W-:-:S03]  /*0540*/  UISETP.NE.AND UP1, UPT, UR6, URZ, UPT ;  /* 0x000000ff0600728c */ /* 0x000fc6000bf25270 */
[----:B------:R-:W-:Y:S08]  /*0550*/  BRA.U !UP0, `(.L_x_32) ;  /* 0x0000000108787547 */ /* 0x000ff0000b800000 */
[----:B------:R-:W0:Y:S01]  /*0560*/  LDC.64 R22, c[0x0][0x380] ;  /* 0x0000e000ff167b82 */ /* 0x000e220000000a00 */
[----:B------:R-:W-:-:S05]  /*0570*/  IADD3 R2, P0, PT, R24, UR4, RZ ;  /* 0x0000000418027c10 */ /* 0x000fca000ff1e0ff */
[----:B------:R-:W-:Y:S01]  /*0580*/  IMAD.X R3, RZ, RZ, R25, P0 ;  /* 0x000000ffff037224 */ /* 0x000fe200000e0619 */
[----:B0-----:R-:W-:-:S04]  /*0590*/  LEA R22, P0, R2, R22, 0x3 ;  /* 0x0000001602167211 */ /* 0x001fc800078018ff */
[----:B------:R-:W-:-:S05]  /*05a0*/  LEA.HI.X R23, R2, R23, R3, 0x3, P0 ;  /* 0x0000001702177211 */ /* 0x000fca00000f1c03 */
        /* <DEDUP_REMOVED lines=8> */
[----:B------:R-:W-:Y:S01]  /*0630*/  UIADD3 UR4, UPT, UPT, UR4, 0x8, URZ ;  /* 0x0000000804047890 */ /* 0x000fe2000fffe0ff */
[----:B--2---:R-:W-:-:S02]  /*0640*/  DADD R4, R4, R18 ;  /* 0x0000000004047229 */ /* 0x004fc40000000012 */
        /* <DEDUP_REMOVED lines=14> */
[----:B------:R-:W-:-:S11]  /*0730*/  DFMA R6, R20, R20, R6 ;  /* 0x000000141406722b */ /* 0x000fd60000000006 */
.L_x_32:
        /* <DEDUP_REMOVED lines=22> */
[----:B------:R-:W-:-:S11]  /*08a0*/  DFMA R6, R8, R8, R6 ;  /* 0x000000080806722b */ /* 0x000fd60000000006 */
.L_x_33:
[----:B------:R-:W-:Y:S05]  /*08b0*/  BRA.U !UP1, `(.L_x_29) ;  /* 0x0000000109407547 */ /* 0x000fea000b800000 */
[----:B------:R-:W0:Y:S01]  /*08c0*/  LDC.64 R2, c[0x0][0x380] ;  /* 0x0000e000ff027b82 */ /* 0x000e220000000a00 */
[----:B------:R-:W-:Y:S01]  /*08d0*/  IADD3 R9, P0, PT, R24, UR4, RZ ;  /* 0x0000000418097c10 */ /* 0x000fe2000ff1e0ff */
[----:B------:R-:W-:-:S03]  /*08e0*/  UIADD3 UR5, UPT, UPT, -UR5, URZ, URZ ;  /* 0x000000ff05057290 */ /* 0x000fc6000fffe1ff */
[----:B0-----:R-:W-:Y:S01]  /*08f0*/  LEA R8, P1, R9, R2, 0x3 ;  /* 0x0000000209087211 */ /* 0x001fe200078218ff */
[----:B------:R-:W-:-:S05]  /*0900*/  IMAD.X R2, RZ, RZ, R25, P0 ;  /* 0x000000ffff027224 */ /* 0x000fca00000e0619 */
[----:B------:R-:W-:-:S07]  /*0910*/  LEA.HI.X R9, R9, R3, R2, 0x3, P1 ;  /* 0x0000000309097211 */ /* 0x000fce00008f1c02 */
.L_x_34:
[----:B------:R-:W-:Y:S02]  /*0920*/  IMAD.MOV.U32 R2, RZ, RZ, R8 ;  /* 0x000000ffff027224 */ /* 0x000fe400078e0008 */
[----:B------:R-:W-:-:S06]  /*0930*/  IMAD.MOV.U32 R3, RZ, RZ, R9 ;  /* 0x000000ffff037224 */ /* 0x000fcc00078e0009 */
[----:B------:R-:W2:Y:S01]  /*0940*/  LDG.E.64 R2, desc[UR8][R2.64] ;  /* 0x0000000802027981 */ /* 0x000ea2000c1e1b00 */
[----:B------:R-:W-:Y:S01]  /*0950*/  UIADD3 UR5, UPT, UPT, UR5, 0x1, URZ ;  /* 0x0000000105057890 */ /* 0x000fe2000fffe0ff */
[----:B------:R-:W-:-:S03]  /*0960*/  IADD3 R8, P0, PT, R8, 0x8, RZ ;  /* 0x0000000808087810 */ /* 0x000fc60007f1e0ff */
[----:B------:R-:W-:Y:S02]  /*0970*/  UISETP.NE.AND UP0, UPT, UR5, URZ, UPT ;  /* 0x000000ff0500728c */ /* 0x000fe4000bf05270 */
[----:B------:R-:W-:Y:S01]  /*0980*/  IMAD.X R9, RZ, RZ, R9, P0 ;  /* 0x000000ffff097224 */ /* 0x000fe200000e0609 */
[C---:B--2---:R-:W-:Y:S02]  /*0990*/  DADD R4, R2.reuse, R4 ;  /* 0x0000000002047229 */ /* 0x044fe40000000004 */
[----:B------:R-:W-:-:S04]  /*09a0*/  DFMA R6, R2, R2, R6 ;  /* 0x000000020206722b */ /* 0x000fc80000000006 */
[----:B------:R-:W-:Y:S07]  /*09b0*/  BRA.U UP0, `(.L_x_34) ;  /* 0xfffffffd00d87547 */ /* 0x000fee000b83ffff */
.L_x_29:
[----:B------:R-:W0:Y:S01]  /*09c0*/  I2F.F64 R8, UR7 ;  /* 0x0000000700087d12 */ /* 0x000e220008201c00 */
[----:B------:R-:W-:Y:S01]  /*09d0*/  IMAD.MOV.U32 R2, RZ, RZ, 0x1 ;  /* 0x00000001ff027424 */ /* 0x000fe200078e00ff */
[----:B------:R-:W-:-:S06]  /*09e0*/  FSETP.GEU.AND P1, PT, |R5|, 6.5827683646048100446e-37, PT ;  /* 0x036000000500780b */ /* 0x000fcc0003f2e200 */
[----:B0-----:R-:W0:Y:S02]  /*09f0*/  MUFU.RCP64H R3, R9 ;  /* 0x0000000900037308 */ /* 0x001e240000001800 */
[----:B0-----:R-:W-:-:S08]  /*0a00*/  DFMA R10, -R8, R2, 1 ;  /* 0x3ff00000080a742b */ /* 0x001fd00000000102 */
[----:B------:R-:W-:-:S08]  /*0a10*/  DFMA R10, R10, R10, R10 ;  /* 0x0000000a0a0a722b */ /* 0x000fd0000000000a */
[----:B------:R-:W-:-:S08]  /*0a20*/  DFMA R10, R2, R10, R2 ;  /* 0x0000000a020a722b */ /* 0x000fd00000000002 */
[----:B------:R-:W-:-:S08]  /*0a30*/  DFMA R2, -R8, R10, 1 ;  /* 0x3ff000000802742b */ /* 0x000fd0000000010a */
[----:B------:R-:W-:-:S08]  /*0a40*/  DFMA R2, R10, R2, R10 ;  /* 0x000000020a02722b */ /* 0x000fd0000000000a */
[----:B------:R-:W-:-:S08]  /*0a50*/  DMUL R10, R2, R4 ;  /* 0x00000004020a7228 */ /* 0x000fd00000000000 */
[----:B------:R-:W-:-:S08]  /*0a60*/  DFMA R12, -R8, R10, R4 ;  /* 0x0000000a080c722b */ /* 0x000fd00000000104 */
[----:B------:R-:W-:-:S10]  /*0a70*/  DFMA R2, R2, R12, R10 ;  /* 0x0000000c0202722b */ /* 0x000fd4000000000a */
[----:B------:R-:W-:-:S05]  /*0a80*/  FFMA R10, RZ, R9, R3 ;  /* 0x00000009ff0a7223 */ /* 0x000fca0000000003 */
[----:B------:R-:W-:-:S13]  /*0a90*/  FSETP.GT.AND P0, PT, |R10|, 1.469367938527859385e-39, PT ;  /* 0x001000000a00780b */ /* 0x000fda0003f04200 */
[----:B------:R-:W-:Y:S05]  /*0aa0*/  @P0 BRA P1, `(.L_x_35) ;  /* 0x0000000000200947 */ /* 0x000fea0000800000 */
[----:B------:R-:W-:Y:S01]  /*0ab0*/  IMAD.MOV.U32 R14, RZ, RZ, R4 ;  /* 0x000000ffff0e7224 */ /* 0x000fe200078e0004 */
[----:B------:R-:W-:Y:S01]  /*0ac0*/  MOV R24, 0xb10 ;  /* 0x00000b1000187802 */ /* 0x000fe20000000f00 */
[----:B------:R-:W-:Y:S02]  /*0ad0*/  IMAD.MOV.U32 R15, RZ, RZ, R5 ;  /* 0x000000ffff0f7224 */ /* 0x000fe400078e0005 */
[----:B------:R-:W-:Y:S02]  /*0ae0*/  IMAD.MOV.U32 R10, RZ, RZ, R8 ;  /* 0x000000ffff0a7224 */ /* 0x000fe400078e0008 */
[----:B------:R-:W-:-:S07]  /*0af0*/  IMAD.MOV.U32 R11, RZ, RZ, R9 ;  /* 0x000000ffff0b7224 */ /* 0x000fce00078e0009 */
[----:B------:R-:W-:Y:S05]  /*0b00*/  CALL.REL.NOINC `($__internal_2_$__cuda_sm20_div_rn_f64_full) ;  /* 0x0000000000787944 */ /* 0x000fea0003c00000 */
[----:B------:R-:W-:Y:S02]  /*0b10*/  IMAD.MOV.U32 R2, RZ, RZ, R4 ;  /* 0x000000ffff027224 */ /* 0x000fe400078e0004 */
[----:B------:R-:W-:-:S07]  /*0b20*/  IMAD.MOV.U32 R3, RZ, RZ, R5 ;  /* 0x000000ffff037224 */ /* 0x000fce00078e0005 */
.L_x_35:
[----:B------:R-:W0:Y:S01]  /*0b30*/  MUFU.RCP64H R5, R9 ;  /* 0x0000000900057308 */ /* 0x000e220000001800 */
[----:B------:R-:W-:Y:S01]  /*0b40*/  IMAD.MOV.U32 R4, RZ, RZ, 0x1 ;  /* 0x00000001ff047424 */ /* 0x000fe200078e00ff */
[----:B------:R-:W-:-:S05]  /*0b50*/  FSETP.GEU.AND P1, PT, |R7|, 6.5827683646048100446e-37, PT ;  /* 0x036000000700780b */ /* 0x000fca0003f2e200 */
[----:B0-----:R-:W-:-:S08]  /*0b60*/  DFMA R10, -R8, R4, 1 ;  /* 0x3ff00000080a742b */ /* 0x001fd00000000104 */
[----:B------:R-:W-:-:S08]  /*0b70*/  DFMA R10, R10, R10, R10 ;  /* 0x0000000a0a0a722b */ /* 0x000fd0000000000a */
[----:B------:R-:W-:Y:S02]  /*0b80*/  DFMA R4, R4, R10, R4 ;  /* 0x0000000a0404722b */ /* 0x000fe40000000004 */
[----:B------:R-:W0:Y:S06]  /*0b90*/  LDC.64 R10, c[0x0][0x388] ;  /* 0x0000e200ff0a7b82 */ /* 0x000e2c0000000a00 */
[----:B------:R-:W-:-:S08]  /*0ba0*/  DFMA R12, -R8, R4, 1 ;  /* 0x3ff00000080c742b */ /* 0x000fd00000000104 */
[----:B------:R-:W-:-:S08]  /*0bb0*/  DFMA R14, R4, R12, R4 ;  /* 0x0000000c040e722b */ /* 0x000fd00000000004 */
[----:B------:R-:W-:Y:S01]  /*0bc0*/  DMUL R4, R14, R6 ;  /* 0x000000060e047228 */ /* 0x000fe20000000000 */
[----:B0-----:R-:W-:-:S05]  /*0bd0*/  IMAD.WIDE.U32 R10, R0, 0x8, R10 ;  /* 0x00000008000a7825 */ /* 0x001fca00078e000a */
[----:B------:R0:W-:Y:S02]  /*0be0*/  STG.E.64 desc[UR8][R10.64], R2 ;  /* 0x000000020a007986 */ /* 0x0001e4000c101b08 */
[----:B------:R-:W-:-:S08]  /*0bf0*/  DFMA R12, -R8, R4, R6 ;  /* 0x00000004080c722b */ /* 0x000fd00000000106 */
[----:B------:R-:W-:-:S10]  /*0c00*/  DFMA R4, R14, R12, R4 ;  /* 0x0000000c0e04722b */ /* 0x000fd40000000004 */
[----:B------:R-:W-:-:S05]  /*0c10*/  FFMA R12, RZ, R9, R5 ;  /* 0x00000009ff0c7223 */ /* 0x000fca0000000005 */
[----:B------:R-:W-:-:S13]  /*0c20*/  FSETP.GT.AND P0, PT, |R12|, 1.469367938527859385e-39, PT ;  /* 0x001000000c00780b */ /* 0x000fda0003f04200 */
[----:B0-----:R-:W-:Y:S05]  /*0c30*/  @P0 BRA P1, `(.L_x_36) ;  /* 0x0000000000180947 */ /* 0x001fea0000800000 */
[----:B------:R-:W-:Y:S01]  /*0c40*/  IMAD.MOV.U32 R14, RZ, RZ, R6 ;  /* 0x000000ffff0e7224 */ /* 0x000fe200078e0006 */
[----:B------:R-:W-:Y:S01]  /*0c50*/  MOV R24, 0xca0 ;  /* 0x00000ca000187802 */ /* 0x000fe20000000f00 */
[----:B------:R-:W-:Y:S02]  /*0c60*/  IMAD.MOV.U32 R15, RZ, RZ, R7 ;  /* 0x000000ffff0f7224 */ /* 0x000fe400078e0007 */
[----:B------:R-:W-:Y:S02]  /*0c70*/  IMAD.MOV.U32 R10, RZ, RZ, R8 ;  /* 0x000000ffff0a7224 */ /* 0x000fe400078e0008 */
[----:B------:R-:W-:-:S07]  /*0c80*/  IMAD.MOV.U32 R11, RZ, RZ, R9 ;  /* 0x000000ffff0b7224 */ /* 0x000fce00078e0009 */
[----:B------:R-:W-:Y:S05]  /*0c90*/  CALL.REL.NOINC `($__internal_2_$__cuda_sm20_div_rn_f64_full) ;  /* 0x0000000000147944 */ /* 0x000fea0003c00000 */
.L_x_36:
[----:B------:R-:W0:Y:S01]  /*0ca0*/  LDC.64 R6, c[0x0][0x390] ;  /* 0x0000e400ff067b82 */ /* 0x000e220000000a00 */
[----:B------:R-:W-:Y:S01]  /*0cb0*/  DFMA R2, -R2, R2, R4 ;  /* 0x000000020202722b */ /* 0x000fe20000000104 */
[----:B0-----:R-:W-:-:S06]  /*0cc0*/  IMAD.WIDE.U32 R4, R0, 0x8, R6 ;  /* 0x0000000800047825 */ /* 0x001fcc00078e0006 */
[----:B------:R-:W-:Y:S01]  /*0cd0*/  STG.E.64 desc[UR8][R4.64], R2 ;  /* 0x0000000204007986 */ /* 0x000fe2000c101b08 */
[----:B------:R-:W-:Y:S05]  /*0ce0*/  EXIT ;  /* 0x000000000000794d */ /* 0x000fea0003800000 */
        .weak           $__internal_2_$__cuda_sm20_div_rn_f64_full
        .type           $__internal_2_$__cuda_sm20_div_rn_f64_full,@function
        .size           $__internal_2_$__cuda_sm20_div_rn_f64_full,(.L_x_96 - $__internal_2_$__cuda_sm20_div_rn_f64_full)
$__internal_2_$__cuda_sm20_div_rn_f64_full:
[C---:B------:R-:W-:Y:S01]  /*0cf0*/  FSETP.GEU.AND P0, PT, |R11|.reuse, 1.469367938527859385e-39, PT ;  /* 0x001000000b00780b */ /* 0x040fe20003f0e200 */
[----:B------:R-:W-:Y:S01]  /*0d00*/  IMAD.MOV.U32 R18, RZ, RZ, 0x1 ;  /* 0x00000001ff127424 */ /* 0x000fe200078e00ff */
[C---:B------:R-:W-:Y:S01]  /*0d10*/  LOP3.LUT R4, R11.reuse, 0x800fffff, RZ, 0xc0, !PT ;  /* 0x800fffff0b047812 */ /* 0x040fe200078ec0ff */
[----:B------:R-:W-:Y:S01]  /*0d20*/  IMAD.MOV.U32 R26, RZ, RZ, 0x1ca00000 ;  /* 0x1ca00000ff1a7424 */ /* 0x000fe200078e00ff */
[----:B------:R-:W-:Y:S02]  /*0d30*/  LOP3.LUT R22, R11, 0x7ff00000, RZ, 0xc0, !PT ;  /* 0x7ff000000b167812 */ /* 0x000fe400078ec0ff */
[----:B------:R-:W-:Y:S01]  /*0d40*/  LOP3.LUT R5, R4, 0x3ff00000, RZ, 0xfc, !PT ;  /* 0x3ff0000004057812 */ /* 0x000fe200078efcff */
[----:B------:R-:W-:-:S06]  /*0d50*/  IMAD.MOV.U32 R4, RZ, RZ, R10 ;  /* 0x000000ffff047224 */ /* 0x000fcc00078e000a */
[----:B------:R-:W-:-:S06]  /*0d60*/  @!P0 DMUL R4, R10, 8.98846567431157953865e+307 ;  /* 0x7fe000000a048828 */ /* 0x000fcc0000000000 */
[----:B------:R-:W0:Y:S02]  /*0d70*/  MUFU.RCP64H R19, R5 ;  /* 0x0000000500137308 */ /* 0x000e240000001800 */
[----:B0-----:R-:W-:-:S08]  /*0d80*/  DFMA R12, R18, -R4, 1 ;  /* 0x3ff00000120c742b */ /* 0x001fd00000000804 */
[----:B------:R-:W-:-:S08]  /*0d90*/  DFMA R12, R12, R12, R12 ;  /* 0x0000000c0c0c722b */ /* 0x000fd0000000000c */
[----:B------:R-:W-:Y:S01]  /*0da0*/  DFMA R18, R18, R12, R18 ;  /* 0x0000000c1212722b */ /* 0x000fe20000000012 */
[----:B------:R-:W-:Y:S02]  /*0db0*/  IMAD.MOV.U32 R13, RZ, RZ, R15 ;  /* 0x000000ffff0d7224 */ /* 0x000fe400078e000f */
[----:B------:R-:W-:-:S03]  /*0dc0*/  IMAD.MOV.U32 R12, RZ, RZ, R14 ;  /* 0x000000ffff0c7224 */ /* 0x000fc600078e000e */
[----:B------:R-:W-:Y:S02]  /*0dd0*/  LOP3.LUT R25, R13, 0x7ff00000, RZ, 0xc0, !PT ;  /* 0x7ff000000d197812 */ /* 0x000fe400078ec0ff */
[----:B------:R-:W-:Y:S01]  /*0de0*/  DFMA R16, R18, -R4, 1 ;  /* 0x3ff000001210742b */ /* 0x000fe20000000804 */
[----:B------:R-:W-:Y:S01]  /*0df0*/  IMAD.MOV.U32 R14, RZ, RZ, R12 ;  /* 0x000000ffff0e7224 */ /* 0x000fe200078e000c */
[----:B------:R-:W-:Y:S01]  /*0e00*/  ISETP.GE.U32.AND P1, PT, R25, R22, PT ;  /* 0x000000161900720c */ /* 0x000fe20003f26070 */
[----:B------:R-:W-:-:S03]  /*0e10*/  IMAD.MOV.U32 R23, RZ, RZ, R25 ;  /* 0x000000ffff177224 */ /* 0x000fc600078e0019 */
[----:B------:R-:W-:Y:S02]  /*0e20*/  SEL R15, R26, 0x63400000, !P1 ;  /* 0x634000001a0f7807 */ /* 0x000fe40004800000 */
[----:B------:R-:W-:Y:S01]  /*0e30*/  DFMA R16, R18, R16, R18 ;  /* 0x000000101210722b */ /* 0x000fe20000000012 */
[----:B------:R-:W-:Y:S02]  /*0e40*/  FSETP.GEU.AND P1, PT, |R13|, 1.469367938527859385e-39, PT ;  /* 0x001000000d00780b */ /* 0x000fe40003f2e200 */
[----:B------:R-:W-:-:S11]  /*0e50*/  LOP3.LUT R15, R15, 0x800fffff, R13, 0xf8, !PT ;  /* 0x800fffff0f0f7812 */ /* 0x000fd600078ef80d */
[----:B------:R-:W-:Y:S05]  /*0e60*/  @P1 BRA `(.L_x_37) ;  /* 0x0000000000201947 */ /* 0x000fea0003800000 */
[----:B------:R-:W-:-:S04]  /*0e70*/  LOP3.LUT R18, R11, 0x7ff00000, RZ, 0xc0, !PT ;  /* 0x7ff000000b127812 */ /* 0x000fc800078ec0ff */
[----:B------:R-:W-:Y:S01]  /*0e80*/  ISETP.GE.U32.AND P1, PT, R25, R18, PT ;  /* 0x000000121900720c */ /* 0x000fe20003f26070 */
[----:B------:R-:W-:-:S03]  /*0e90*/  IMAD.MOV.U32 R18, RZ, RZ, RZ ;  /* 0x000000ffff127224 */ /* 0x000fc600078e00ff */
[----:B------:R-:W-:-:S04]  /*0ea0*/  SEL R19, R26, 0x63400000, !P1 ;  /* 0x634000001a137807 */ /* 0x000fc80004800000 */
[----:B------:R-:W-:-:S04]  /*0eb0*/  LOP3.LUT R19, R19, 0x80000000, R13, 0xf8, !PT ;  /* 0x8000000013137812 */ /* 0x000fc800078ef80d */
[----:B------:R-:W-:-:S06]  /*0ec0*/  LOP3.LUT R19, R19, 0x100000, RZ, 0xfc, !PT ;  /* 0x0010000013137812 */ /* 0x000fcc00078efcff */
[----:B------:R-:W-:-:S10]  /*0ed0*/  DFMA R14, R14, 2, -R18 ;  /* 0x400000000e0e782b */ /* 0x000fd40000000812 */
[----:B------:R-:W-:-:S07]  /*0ee0*/  LOP3.LUT R23, R15, 0x7ff00000, RZ, 0xc0, !PT ;  /* 0x7ff000000f177812 */ /* 0x000fce00078ec0ff */
.L_x_37:
        /* <DEDUP_REMOVED lines=9> */
[----:B------:R-:W-:Y:S01]  /*0f80*/  LOP3.LUT R16, R11, 0x7ff00000, RZ, 0xc0, !PT ;  /* 0x7ff000000b107812 */ /* 0x000fe200078ec0ff */
[----:B------:R-:W-:-:S03]  /*0f90*/  IMAD.MOV.U32 R18, RZ, RZ, RZ ;  /* 0x000000ffff127224 */ /* 0x000fc600078e00ff */
[CC--:B------:R-:W-:Y:S02]  /*0fa0*/  VIADDMNMX R12, R25.reuse, -R16.reuse, 0xb9600000, !PT ;  /* 0xb9600000190c7446 */ /* 0x0c0fe40007800910 */
[----:B------:R-:W-:Y:S02]  /*0fb0*/  ISETP.GE.U32.AND P0, PT, R25, R16, PT ;  /* 0x000000101900720c */ /* 0x000fe40003f06070 */
[----:B------:R-:W-:Y:S02]  /*0fc0*/  VIMNMX R12, PT, PT, R12, 0x46a00000, PT ;  /* 0x46a000000c0c7848 */ /* 0x000fe40003fe0100 */
[----:B------:R-:W-:-:S05]  /*0fd0*/  SEL R13, R26, 0x63400000, !P0 ;  /* 0x634000001a0d7807 */ /* 0x000fca0004000000 */
[----:B------:R-:W-:-:S04]  /*0fe0*/  IMAD.IADD R12, R12, 0x1, -R13 ;  /* 0x000000010c0c7824 */ /* 0x000fc800078e0a0d */
        /* <DEDUP_REMOVED lines=12> */
[----:B------:R-:W-:-:S06]  /*10b0*/  IMAD.MOV.U32 R4, RZ, RZ, RZ ;  /* 0x000000ffff047224 */ /* 0x000fcc00078e00ff */
[----:B------:R-:W-:-:S03]  /*10c0*/  DFMA R4, R16, -R4, R20 ;  /* 0x800000041004722b */ /* 0x000fc60000000014 */
[----:B------:R-:W-:-:S03]  /*10d0*/  LOP3.LUT R11, R19, R11, RZ, 0x3c, !PT ;  /* 0x0000000b130b7212 */ /* 0x000fc600078e3cff */
[----:B------:R-:W-:-:S04]  /*10e0*/  IADD3 R4, PT, PT, -R12, -0x43300000, RZ ;  /* 0xbcd000000c047810 */ /* 0x000fc80007ffe1ff */
[----:B------:R-:W-:-:S04]  /*10f0*/  FSETP.NEU.AND P0, PT, |R5|, R4, PT ;  /* 0x000000040500720b */ /* 0x000fc80003f0d200 */
[----:B------:R-:W-:Y:S02]  /*1100*/  FSEL R16, R18, R16, !P0 ;  /* 0x0000001012107208 */ /* 0x000fe40004000000 */
[----:B------:R-:W-:Y:S01]  /*1110*/  FSEL R17, R11, R17, !P0 ;  /* 0x000000110b117208 */ /* 0x000fe20004000000 */
[----:B------:R-:W-:Y:S06]  /*1120*/  BRA `(.L_x_39) ;  /* 0x0000000000547947 */ /* 0x000fec0003800000 */
.L_x_38:
        /* <DEDUP_REMOVED lines=11> */
[----:B------:R-:W-:Y:S01]  /*11e0*/  @P0 LOP3.LUT R4, R17, 0x7ff00000, RZ, 0xfc, !PT ;  /* 0x7ff0000011040812 */ /* 0x000fe200078efcff */
[----:B------:R-:W-:Y:S02]  /*11f0*/  @!P0 IMAD.MOV.U32 R16, RZ, RZ, RZ ;  /* 0x000000ffff108224 */ /* 0x000fe400078e00ff */
[----:B------:R-:W-:Y:S02]  /*1200*/  @P0 IMAD.MOV.U32 R16, RZ, RZ, RZ ;  /* 0x000000ffff100224 */ /* 0x000fe400078e00ff */
[----:B------:R-:W-:Y:S01]  /*1210*/  @P0 IMAD.MOV.U32 R17, RZ, RZ, R4 ;  /* 0x000000ffff110224 */ /* 0x000fe200078e0004 */
[----:B------:R-:W-:Y:S06]  /*1220*/  BRA `(.L_x_39) ;  /* 0x0000000000147947 */ /* 0x000fec0003800000 */
.L_x_41:
[----:B------:R-:W-:Y:S01]  /*1230*/  LOP3.LUT R17, R11, 0x80000, RZ, 0xfc, !PT ;  /* 0x000800000b117812 */ /* 0x000fe200078efcff */
[----:B------:R-:W-:Y:S01]  /*1240*/  IMAD.MOV.U32 R16, RZ, RZ, R10 ;  /* 0x000000ffff107224 */ /* 0x000fe200078e000a */
[----:B------:R-:W-:Y:S06]  /*1250*/  BRA `(.L_x_39) ;  /* 0x0000000000087947 */ /* 0x000fec0003800000 */
.L_x_40:
[----:B------:R-:W-:Y:S01]  /*1260*/  LOP3.LUT R17, R13, 0x80000, RZ, 0xfc, !PT ;  /* 0x000800000d117812 */ /* 0x000fe200078efcff */
[----:B------:R-:W-:-:S07]  /*1270*/  IMAD.MOV.U32 R16, RZ, RZ, R12 ;  /* 0x000000ffff107224 */ /* 0x000fce00078e000c */
.L_x_39:
[----:B------:R-:W-:Y:S02]  /*1280*/  IMAD.MOV.U32 R25, RZ, RZ, 0x0 ;  /* 0x00000000ff197424 */ /* 0x000fe400078e00ff */
[----:B------:R-:W-:Y:S02]  /*1290*/  IMAD.MOV.U32 R4, RZ, RZ, R16 ;  /* 0x000000ffff047224 */ /* 0x000fe400078e0010 */
[----:B------:R-:W-:Y:S01]  /*12a0*/  IMAD.MOV.U32 R5, RZ, RZ, R17 ;  /* 0x000000ffff057224 */ /* 0x000fe200078e0011 */
[----:B------:R-:W-:Y:S06]  /*12b0*/  RET.REL.NODEC R24 `(row_mean_var) ;  /* 0xffffffec18507950 */ /* 0x000fec0003c3ffff */
.L_x_42:
        /* <DEDUP_REMOVED lines=12> */
.L_x_96:


//--------------------- .text.dropout             --------------------------
	.section	.text.dropout,"ax",@progbits
	.align	128
        .global         dropout
        .type           dropout,@function
        .size           dropout,(.L_x_100 - dropout)
        .other          dropout,@"STO_CUDA_ENTRY STV_DEFAULT"
dropout:
.text.dropout:
[----:B------:R-:W-:Y:S08]  /*0000*/  LDC R1, c[0x0][0x37c] ;  /* 0x0000df00ff017b82 */ /* 0x000ff00000000800 */
[----:B------:R-:W0:Y:S08]  /*0010*/  S2UR UR9, SR_CTAID.X ;  /* 0x00000000000979c3 */ /* 0x000e300000002500 */
[----:B------:R-:W0:Y:S02]  /*0020*/  LDC R0, c[0x0][0x390] ;  /* 0x0000e400ff007b82 */ /* 0x000e240000000800 */
[----:B0-----:R-:W-:-:S13]  /*0030*/  ISETP.LE.AND P0, PT, R0, UR9, PT ;  /* 0x0000000900007c0c */ /* 0x001fda000bf03270 */
[----:B------:R-:W-:Y:S05]  /*0040*/  @P0 EXIT ;  /* 0x000000000000094d */ /* 0x000fea0003800000 */
[----:B------:R-:W0:Y:S01]  /*0050*/  LDC R2, c[0x0][0x394] ;  /* 0x0000e500ff027b82 */ /* 0x000e220000000800 */
[----:B------:R-:W1:Y:S02]  /*0060*/  LDCU.64 UR4, c[0x0][0x3a0] ;  /* 0x00007400ff0477ac */ /* 0x000e640008000a00 */
[----:B-1----:R-:W-:-:S04]  /*0070*/  UIADD3 UR4, UP0, UPT, UR9, UR4, URZ ;  /* 0x0000000409047290 */ /* 0x002fc8000ff1e0ff */
[----:B------:R-:W-:Y:S01]  /*0080*/  UIADD3.X UR5, UPT, UPT, URZ, UR5, URZ, UP0, !UPT ;  /* 0x00000005ff057290 */ /* 0x000fe200087fe4ff */
[----:B0-----:R-:W-:-:S13]  /*0090*/  ISETP.GE.AND P0, PT, R2, 0x1, PT ;  /* 0x000000010200780c */ /* 0x001fda0003f06270 */
[----:B------:R-:W-:Y:S05]  /*00a0*/  @!P0 EXIT ;  /* 0x000000000000894d */ /* 0x000fea0003800000 */
[C---:B------:R-:W-:Y:S01]  /*00b0*/  ISETP.GE.U32.AND P0, PT, R2.reuse, 0x4, PT ;  /* 0x000000040200780c */ /* 0x040fe20003f06070 */
[----:B------:R-:W-:Y:S01]  /*00c0*/  ULOP3.LUT UR4, UR4, 0xaad26b49, URZ, 0x3c, !UPT ;  /* 0xaad26b4904047892 */ /* 0x000fe2000f8e3cff */
[C---:B------:R-:W-:Y:S01]  /*00d0*/  IMAD R0, R2.reuse, UR9, RZ ;  /* 0x0000000902007c24 */ /* 0x040fe2000f8e02ff */
[----:B------:R-:W-:Y:S01]  /*00e0*/  ULOP3.LUT UR5, UR5, 0xf7dcefdd, URZ, 0x3c, !UPT ;  /* 0xf7dcefdd05057892 */ /* 0x000fe2000f8e3cff */
[----:B------:R-:W-:Y:S01]  /*00f0*/  LOP3.LUT R14, R2, 0x3, RZ, 0xc0, !PT ;  /* 0x00000003020e7812 */ /* 0x000fe200078ec0ff */
[----:B------:R-:W-:Y:S01]  /*0100*/  UIMAD UR4, UR4, 0x4182bed5, URZ ;  /* 0x4182bed5040478a4 */ /* 0x000fe2000f8e02ff */
[----:B------:R-:W-:Y:S01]  /*0110*/  IMAD.MOV.U32 R5, RZ, RZ, RZ ;  /* 0x000000ffff057224 */ /* 0x000fe200078e00ff */
[----:B------:R-:W-:Y:S01]  /*0120*/  UIMAD UR7, UR5, -0x658354e5, URZ ;  /* 0x9a7cab1b050778a4 */ /* 0x000fe2000f8e02ff */
[----:B------:R-:W-:Y:S01]  /*0130*/  SHF.R.S32.HI R4, RZ, 0x1f, R0 ;  /* 0x0000001fff047819 */ /* 0x000fe20000011400 */
[----:B------:R-:W0:Y:S02]  /*0140*/  LDCU.64 UR14, c[0x0][0x358] ;  /* 0x00006b00ff0e77ac */ /* 0x000e240008000a00 */
[----:B------:R-:W-:-:S02]  /*0150*/  UIADD3 UR5, UPT, UPT, UR4, 0x64f0c9, UR7 ;  /* 0x0064f0c904057890 */ /* 0x000fc4000fffe007 */
[----:B------:R-:W-:Y:S02]  /*0160*/  ULOP3.LUT UR8, UR7, 0x5491333, URZ, 0x3c, !UPT ;  /* 0x0549133307087892 */ /* 0x000fe4000f8e3cff */
[----:B------:R-:W-:Y:S02]  /*0170*/  UIADD3 UR6, UPT, UPT, UR4, 0x583f19, URZ ;  /* 0x00583f1904067890 */ /* 0x000fe4000fffe0ff */
[----:B------:R-:W-:Y:S02]  /*0180*/  UIADD3 UR7, UPT, UPT, UR7, 0x1f123bb5, URZ ;  /* 0x1f123bb507077890 */ /* 0x000fe4000fffe0ff */
[----:B------:R-:W-:Y:S02]  /*0190*/  ULOP3.LUT UR12, UR4, 0x159a55e5, URZ, 0x3c, !UPT ;  /* 0x159a55e5040c7892 */ /* 0x000fe4000f8e3cff */
[----:B------:R-:W-:Y:S01]  /*01a0*/  UIADD3 UR13, UPT, UPT, UR4, 0x75bcd15, URZ ;  /* 0x075bcd15040d7890 */ /* 0x000fe2000fffe0ff */
[----:B------:R-:W-:Y:S11]  /*01b0*/  @!P0 BRA `(.L_x_43) ;  /* 0x0000000400b08947 */ /* 0x000ff60003800000 */
[----:B------:R-:W-:Y:S01]  /*01c0*/  LOP3.LUT R5, R2, 0x7ffffffc, RZ, 0xc0, !PT ;  /* 0x7ffffffc02057812 */ /* 0x000fe200078ec0ff */
[----:B------:R-:W1:Y:S01]  /*01d0*/  LDCU.64 UR16, c[0x0][0x398] ;  /* 0x00007300ff1077ac */ /* 0x000e620008000a00 */
[----:B------:R-:W2:Y:S01]  /*01e0*/  LDCU.64 UR18, c[0x0][0x380] ;  /* 0x00007000ff1277ac */ /* 0x000ea20008000a00 */
[----:B------:R-:W3:Y:S01]  /*01f0*/  LDCU.64 UR20, c[0x0][0x388] ;  /* 0x00007100ff1477ac */ /* 0x000ee20008000a00 */
[----:B------:R-:W-:-:S05]  /*0200*/  UMOV UR4, URZ ;  /* 0x000000ff00047c82 */ /* 0x000fca0008000000 */
.L_x_45:
[----:B------:R-:W-:Y:S01]  /*0210*/  USHF.R.U32.HI UR9, URZ, 0x2, UR13 ;  /* 0x00000002ff097899 */ /* 0x000fe2000801160d */
[----:B------:R-:W-:Y:S01]  /*0220*/  IMAD.MOV.U32 R2, RZ, RZ, 0x0 ;  /* 0x00000000ff027424 */ /* 0x000fe200078e00ff */
[----:B------:R-:W-:Y:S01]  /*0230*/  USHF.L.U32 UR10, UR6, 0x4, URZ ;  /* 0x00000004060a7899 */ /* 0x000fe200080006ff */
[----:B------:R-:W-:Y:S01]  /*0240*/  IMAD.MOV.U32 R3, RZ, RZ, 0x3ca00000 ;  /* 0x3ca00000ff037424 */ /* 0x000fe200078e00ff */
[----:B------:R-:W-:Y:S01]  /*0250*/  ULOP3.LUT UR9, UR9, UR13, URZ, 0x3c, !UPT ;  /* 0x0000000d09097292 */ /* 0x000fe2000f8e3cff */
[----:B0-----:R-:W-:Y:S01]  /*0260*/  IADD3 R8, P0, PT, R0, UR4, RZ ;  /* 0x0000000400087c10 */ /* 0x001fe2000ff1e0ff */
[----:B------:R-:W-:Y:S01]  /*0270*/  USHF.R.U32.HI UR13, URZ, 0x2, UR12 ;  /* 0x00000002ff0d7899 */ /* 0x000fe2000801160c */
[----:B------:R-:W-:Y:S01]  /*0280*/  CS2R R10, SRZ ;  /* 0x00000000000a7805 */ /* 0x000fe2000001ff00 */
[----:B------:R-:W-:Y:S02]  /*0290*/  USHF.L.U32 UR11, UR9, 0x1, URZ ;  /* 0x00000001090b7899 */ /* 0x000fe400080006ff */
[----:B------:R-:W-:Y:S01]  /*02a0*/  ULOP3.LUT UR13, UR13, UR12, URZ, 0x3c, !UPT ;  /* 0x0000000c0d0d7292 */ /* 0x000fe2000f8e3cff */
[----:B------:R-:W-:Y:S01]  /*02b0*/  IMAD.X R9, RZ, RZ, R4, P0 ;  /* 0x000000ffff097224 */ /* 0x000fe200000e0604 */
[----:B------:R-:W-:Y:S01]  /*02c0*/  ULOP3.LUT UR10, UR6, UR10, UR11, 0x96, !UPT ;  /* 0x0000000a060a7292 */ /* 0x000fe2000f8e960b */
[----:B------:R-:W-:-:S03]  /*02d0*/  IMAD.SHL.U32 R13, R8, 0x8, RZ ;  /* 0x00000008080d7824 */ /* 0x000fc600078e00ff */
[----:B------:R-:W-:Y:S01]  /*02e0*/  ULOP3.LUT UR12, UR10, UR9, URZ, 0x3c, !UPT ;  /* 0x000000090a0c7292 */ /* 0x000fe2000f8e3cff */
[----:B------:R-:W-:Y:S01]  /*02f0*/  SHF.L.U64.HI R12, R8, 0x3, R9 ;  /* 0x00000003080c7819 */ /* 0x000fe20000010209 */
[----:B------:R-:W-:Y:S02]  /*0300*/  USHF.L.U32 UR10, UR13, 0x1, URZ ;  /* 0x000000010d0a7899 */ /* 0x000fe400080006ff */
[----:B------:R-:W-:-:S04]  /*0310*/  USHF.L.U32 UR9, UR12, 0x4, URZ ;  /* 0x000000040c097899 */ /* 0x000fc800080006ff */
[----:B------:R-:W-:-:S04]  /*0320*/  ULOP3.LUT UR9, UR13, UR10, UR9, 0x96, !UPT ;  /* 0x0000000a0d097292 */ /* 0x000fc8000f8e9609 */
[----:B------:R-:W-:Y:S02]  /*0330*/  ULOP3.LUT UR22, UR9, UR12, URZ, 0x3c, !UPT ;  /* 0x0000000c09167292 */ /* 0x000fe4000f8e3cff */
[----:B------:R-:W-:Y:S02]  /*0340*/  UIADD3 UR9, UPT, UPT, UR5, 0x587c5, UR12 ;  /* 0x000587c505097890 */ /* 0x000fe4000fffe00c */
[----:B------:R-:W-:-:S04]  /*0350*/  UIADD3 UR10, UPT, UPT, UR5, 0xb0f8a, UR22 ;  /* 0x000b0f8a050a7890 */ /* 0x000fc8000fffe016 */
[----:B------:R-:W-:-:S04]  /*0360*/  UIMAD.WIDE.U32 UR10, UR10, 0x200000, URZ ;  /* 0x002000000a0a78a5 */ /* 0x000fc8000f8e00ff */
[----:B------:R-:W-:-:S09]  /*0370*/  ULOP3.LUT UR10, UR10, UR9, URZ, 0x3c, !UPT ;  /* 0x000000090a0a7292 */ /* 0x000fd2000f8e3cff */
[----:B-1----:R-:W4:Y:S02]  /*0380*/  I2F.F64.U64 R6, UR10 ;  /* 0x0000000a00067d12 */ /* 0x002f240008301800 */
[----:B----4-:R-:W-:-:S08]  /*0390*/  DFMA R6, R6, R2, 5.5511151231257827021e-17 ;  /* 0x3c9000000606742b */ /* 0x010fd00000000002 */
[----:B-1----:R-:W-:Y:S01]  /*03a0*/  DSETP.GEU.AND P0, PT, R6, UR16, PT ;  /* 0x0000001006007e2a */ /* 0x002fe2000bf0e000 */
[----:B---3--:R-:W-:-:S04]  /*03b0*/  IADD3 R6, P1, PT, R13, UR20, RZ ;  /* 0x000000140d067c10 */ /* 0x008fc8000ff3e0ff */
[----:B------:R-:W-:-:S09]  /*03c0*/  IADD3.X R7, PT, PT, R12, UR21, RZ, P1, !PT ;  /* 0x000000150c077c10 */ /* 0x000fd20008ffe4ff */
[----:B0-----:R-:W3:Y:S01]  /*03d0*/  @P0 LDG.E.64 R10, desc[UR14][R6.64] ;  /* 0x0000000e060a0981 */ /* 0x001ee2000c1e1b00 */
[----:B------:R-:W-:Y:S02]  /*03e0*/  USHF.R.U32.HI UR9, URZ, 0x2, UR7 ;  /* 0x00000002ff097899 */ /* 0x000fe40008011607 */
[----:B------:R-:W-:Y:S02]  /*03f0*/  USHF.R.U32.HI UR11, URZ, 0x2, UR8 ;  /* 0x00000002ff0b7899 */ /* 0x000fe40008011608 */
[----:B------:R-:W-:Y:S02]  /*0400*/  ULOP3.LUT UR9, UR9, UR7, URZ, 0x3c, !UPT ;  /* 0x0000000709097292 */ /* 0x000fe4000f8e3cff */
[----:B------:R-:W-:Y:S02]  /*0410*/  USHF.L.U32 UR7, UR22, 0x4, URZ ;  /* 0x0000000416077899 */ /* 0x000fe400080006ff */
[----:B------:R-:W-:Y:S02]  /*0420*/  USHF.L.U32 UR10, UR9, 0x1, URZ ;  /* 0x00000001090a7899 */ /* 0x000fe400080006ff */
[----:B------:R-:W-:-:S02]  /*0430*/  ULOP3.LUT UR11, UR11, UR8, URZ, 0x3c, !UPT ;  /* 0x000000080b0b7292 */ /* 0x000fc4000f8e3cff */
[----:B------:R-:W-:Y:S02]  /*0440*/  ULOP3.LUT UR7, UR22, UR7, UR10, 0x96, !UPT ;  /* 0x0000000716077292 */ /* 0x000fe4000f8e960a */
[----:B------:R-:W-:Y:S02]  /*0450*/  USHF.L.U32 UR8, UR11, 0x1, URZ ;  /* 0x000000010b087899 */ /* 0x000fe400080006ff */
[----:B------:R-:W-:-:S04]  /*0460*/  ULOP3.LUT UR23, UR7, UR9, URZ, 0x3c, !UPT ;  /* 0x0000000907177292 */ /* 0x000fc8000f8e3cff */
[----:B------:R-:W-:-:S04]  /*0470*/  USHF.L.U32 UR7, UR23, 0x4, URZ ;  /* 0x0000000417077899 */ /* 0x000fc800080006ff */
[----:B------:R-:W-:-:S04]  /*0480*/  ULOP3.LUT UR7, UR11, UR8, UR7, 0x96, !UPT ;  /* 0x000000080b077292 */ /* 0x000fc8000f8e9607 */
[----:B------:R-:W-:Y:S02]  /*0490*/  ULOP3.LUT UR13, UR7, UR23, URZ, 0x3c, !UPT ;  /* 0x00000017070d7292 */ /* 0x000fe4000f8e3cff */
[----:B------:R-:W-:Y:S02]  /*04a0*/  UIADD3 UR7, UPT, UPT, UR5, 0x10974f, UR23 ;  /* 0x0010974f05077890 */ /* 0x000fe4000fffe017 */
[----:B------:R-:W-:-:S04]  /*04b0*/  UIADD3 UR8, UPT, UPT, UR5, 0x161f14, UR13 ;  /* 0x00161f1405087890 */ /* 0x000fc8000fffe00d */
[----:B------:R-:W-:-:S04]  /*04c0*/  UIMAD.WIDE.U32 UR8, UR8, 0x200000, URZ ;  /* 0x00200000080878a5 */ /* 0x000fc8000f8e00ff */
[----:B------:R-:W-:-:S09]  /*04d0*/  ULOP3.LUT UR8, UR8, UR7, URZ, 0x3c, !UPT ;  /* 0x0000000708087292 */ /* 0x000fd2000f8e3cff */
[----:B------:R-:W0:Y:S02]  /*04e0*/  I2F.F64.U64 R8, UR8 ;  /* 0x0000000800087d12 */ /* 0x000e240008301800 */
[----:B0-----:R-:W-:-:S08]  /*04f0*/  DFMA R8, R8, R2, 5.5511151231257827021e-17 ;  /* 0x3c9000000808742b */ /* 0x001fd00000000002 */
[----:B------:R-:W-:Y:S01]  /*0500*/  DSETP.GEU.AND P0, PT, R8, UR16, PT ;  /* 0x0000001008007e2a */ /* 0x000fe2000bf0e000 */
[----:B--2---:R-:W-:-:S04]  /*0510*/  IADD3 R8, P1, PT, R13, UR18, RZ ;  /* 0x000000120d087c10 */ /* 0x004fc8000ff3e0ff */
[----:B------:R-:W-:Y:S02]  /*0520*/  IADD3.X R9, PT, PT, R12, UR19, RZ, P1, !PT ;  /* 0x000000130c097c10 */ /* 0x000fe40008ffe4ff */
[----:B------:R-:W-:Y:S01]  /*0530*/  CS2R R12, SRZ ;  /* 0x00000000000c7805 */ /* 0x000fe2000001ff00 */
[----:B------:R-:W-:Y:S02]  /*0540*/  USHF.R.U32.HI UR7, URZ, 0x2, UR6 ;  /* 0x00000002ff077899 */ /* 0x000fe40008011606 */
[----:B---3--:R0:W-:Y:S04]  /*0550*/  STG.E.64 desc[UR14][R8.64], R10 ;  /* 0x0000000a08007986 */ /* 0x0081e8000c101b0e */
[----:B------:R-:W2:Y:S01]  /*0560*/  @P0 LDG.E.64 R12, desc[UR14][R6.64+0x8] ;  /* 0x0000080e060c0981 */ /* 0x000ea2000c1e1b00 */
[----:B------:R-:W-:-:S02]  /*0570*/  ULOP3.LUT UR7, UR7, UR6, URZ, 0x3c, !UPT ;  /* 0x0000000607077292 */ /* 0x000fc4000f8e3cff */
[----:B------:R-:W-:Y:S02]  /*0580*/  USHF.L.U32 UR6, UR13, 0x4, URZ ;  /* 0x000000040d067899 */ /* 0x000fe400080006ff */
[----:B------:R-:W-:Y:S02]  /*0590*/  USHF.L.U32 UR8, UR7, 0x1, URZ ;  /* 0x0000000107087899 */ /* 0x000fe400080006ff */
[----:B------:R-:W-:Y:S02]  /*05a0*/  USHF.R.U32.HI UR9, URZ, 0x2, UR12 ;  /* 0x00000002ff097899 */ /* 0x000fe4000801160c */
[----:B------:R-:W-:Y:S02]  /*05b0*/  ULOP3.LUT UR6, UR13, UR6, UR8, 0x96, !UPT ;  /* 0x000000060d067292 */ /* 0x000fe4000f8e9608 */
[----:B------:R-:W-:Y:S02]  /*05c0*/  ULOP3.LUT UR9, UR9, UR12, URZ, 0x3c, !UPT ;  /* 0x0000000c09097292 */ /* 0x000fe4000f8e3cff */
[----:B------:R-:W-:-:S02]  /*05d0*/  ULOP3.LUT UR12, UR6, UR7, URZ, 0x3c, !UPT ;  /* 0x00000007060c7292 */ /* 0x000fc4000f8e3cff */
[----:B------:R-:W-:Y:S02]  /*05e0*/  USHF.L.U32 UR7, UR9, 0x1, URZ ;  /* 0x0000000109077899 */ /* 0x000fe400080006ff */
[----:B------:R-:W-:-:S04]  /*05f0*/  USHF.L.U32 UR6, UR12, 0x4, URZ ;  /* 0x000000040c067899 */ /* 0x000fc800080006ff */
[----:B------:R-:W-:Y:S02]  /*0600*/  ULOP3.LUT UR7, UR9, UR7, UR6, 0x96, !UPT ;  /* 0x0000000709077292 */ /* 0x000fe4000f8e9606 */
[----:B------:R-:W-:Y:S02]  /*0610*/  UIADD3 UR6, UPT, UPT, UR5, 0x1ba6d9, UR12 ;  /* 0x001ba6d905067890 */ /* 0x000fe4000fffe00c */
[----:B------:R-:W-:-:S04]  /*0620*/  ULOP3.LUT UR7, UR7, UR12, URZ, 0x3c, !UPT ;  /* 0x0000000c07077292 */ /* 0x000fc8000f8e3cff */
[----:B------:R-:W-:-:S04]  /*0630*/  UIADD3 UR8, UPT, UPT, UR5, 0x212e9e, UR7 ;  /* 0x00212e9e05087890 */ /* 0x000fc8000fffe007 */
[----:B------:R-:W-:-:S04]  /*0640*/  UIMAD.WIDE.U32 UR8, UR8, 0x200000, URZ ;  /* 0x00200000080878a5 */ /* 0x000fc8000f8e00ff */
[----:B------:R-:W-:-:S09]  /*0650*/  ULOP3.LUT UR8, UR8, UR6, URZ, 0x3c, !UPT ;  /* 0x0000000608087292 */ /* 0x000fd2000f8e3cff */
[----:B0-----:R-:W0:Y:S02]  /*0660*/  I2F.F64.U64 R10, UR8 ;  /* 0x00000008000a7d12 */ /* 0x001e240008301800 */
[----:B0-----:R-:W-:-:S08]  /*0670*/  DFMA R10, R10, R2, 5.5511151231257827021e-17 ;  /* 0x3c9000000a0a742b */ /* 0x001fd00000000002 */
[----:B------:R-:W-:Y:S01]  /*0680*/  DSETP.GEU.AND P0, PT, R10, UR16, PT ;  /* 0x000000100a007e2a */ /* 0x000fe2000bf0e000 */
[----:B------:R-:W-:Y:S01]  /*0690*/  CS2R R10, SRZ ;  /* 0x00000000000a7805 */ /* 0x000fe2000001ff00 */
[----:B------:R-:W-:-:S04]  /*06a0*/  USHF.R.U32.HI UR6, URZ, 0x2, UR22 ;  /* 0x00000002ff067899 */ /* 0x000fc80008011616 */
[----:B------:R-:W-:Y:S01]  /*06b0*/  ULOP3.LUT UR6, UR6, UR22, URZ, 0x3c, !UPT ;  /* 0x0000001606067292 */ /* 0x000fe2000f8e3cff */
[----:B--2---:R0:W-:Y:S07]  /*06c0*/  STG.E.64 desc[UR14][R8.64+0x8], R12 ;  /* 0x0000080c08007986 */ /* 0x0041ee000c101b0e */
[----:B------:R-:W2:Y:S01]  /*06d0*/  @P0 LDG.E.64 R10, desc[UR14][R6.64+0x10] ;  /* 0x0000100e060a0981 */ /* 0x000ea2000c1e1b00 */
[----:B------:R-:W-:Y:S02]  /*06e0*/  USHF.L.U32 UR9, UR6, 0x1, URZ ;  /* 0x0000000106097899 */ /* 0x000fe400080006ff */
[----:B------:R-:W-:-:S02]  /*06f0*/  USHF.L.U32 UR8, UR7, 0x4, URZ ;  /* 0x0000000407087899 */ /* 0x000fc400080006ff */
[----:B------:R-:W-:Y:S02]  /*0700*/  USHF.R.U32.HI UR10, URZ, 0x2, UR23 ;  /* 0x00000002ff0a7899 */ /* 0x000fe40008011617 */
[----:B------:R-:W-:Y:S02]  /*0710*/  ULOP3.LUT UR8, UR7, UR8, UR9, 0x96, !UPT ;  /* 0x0000000807087292 */ /* 0x000fe4000f8e9609 */
[----:B------:R-:W-:Y:S02]  /*0720*/  ULOP3.LUT UR10, UR10, UR23, URZ, 0x3c, !UPT ;  /* 0x000000170a0a7292 */ /* 0x000fe4000f8e3cff */
[----:B------:R-:W-:Y:S02]  /*0730*/  ULOP3.LUT UR8, UR8, UR6, URZ, 0x3c, !UPT ;  /* 0x0000000608087292 */ /* 0x000fe4000f8e3cff */
[----:B------:R-:W-:Y:S02]  /*0740*/  USHF.L.U32 UR9, UR10, 0x1, URZ ;  /* 0x000000010a097899 */ /* 0x000fe400080006ff */
[----:B------:R-:W-:-:S04]  /*0750*/  USHF.L.U32 UR6, UR8, 0x4, URZ ;  /* 0x0000000408067899 */ /* 0x000fc800080006ff */
[----:B------:R-:W-:Y:S02]  /*0760*/  ULOP3.LUT UR6, UR10, UR9, UR6, 0x96, !UPT ;  /* 0x000000090a067292 */ /* 0x000fe4000f8e9606 */
[----:B------:R-:W-:Y:S02]  /*0770*/  UIADD3 UR9, UPT, UPT, UR5, 0x26b663, UR8 ;  /* 0x0026b66305097890 */ /* 0x000fe4000fffe008 */
[----:B------:R-:W-:Y:S02]  /*0780*/  UIADD3 UR5, UPT, UPT, UR5, 0x2c3e28, URZ ;  /* 0x002c3e2805057890 */ /* 0x000fe4000fffe0ff */
[----:B------:R-:W-:-:S04]  /*0790*/  ULOP3.LUT UR6, UR6, UR8, URZ, 0x3c, !UPT ;  /* 0x0000000806067292 */ /* 0x000fc8000f8e3cff */
[----:B------:R-:W-:-:S04]  /*07a0*/  UIADD3 UR10, UPT, UPT, UR6, UR5, URZ ;  /* 0x00000005060a7290 */ /* 0x000fc8000fffe0ff */
[----:B------:R-:W-:-:S04]  /*07b0*/  UIMAD.WIDE.U32 UR10, UR10, 0x200000, URZ ;  /* 0x002000000a0a78a5 */ /* 0x000fc8000f8e00ff */
[----:B------:R-:W-:-:S09]  /*07c0*/  ULOP3.LUT UR10, UR10, UR9, URZ, 0x3c, !UPT ;  /* 0x000000090a0a7292 */ /* 0x000fd2000f8e3cff */
[----:B0-----:R-:W0:Y:S02]  /*07d0*/  I2F.F64.U64 R12, UR10 ;  /* 0x0000000a000c7d12 */ /* 0x001e240008301800 */
[----:B0-----:R-:W-:Y:S01]  /*07e0*/  DFMA R12, R12, R2, 5.5511151231257827021e-17 ;  /* 0x3c9000000c0c742b */ /* 0x001fe20000000002 */
[----:B------:R-:W-:-:S07]  /*07f0*/  CS2R R2, SRZ ;  /* 0x0000000000027805 */ /* 0x000fce000001ff00 */
[----:B------:R-:W-:Y:S01]  /*0800*/  DSETP.GEU.AND P0, PT, R12, UR16, PT ;  /* 0x000000100c007e2a */ /* 0x000fe2000bf0e000 */
[----:B--2---:R0:W-:-:S13]  /*0810*/  STG.E.64 desc[UR14][R8.64+0x10], R10 ;  /* 0x0000100a08007986 */ /* 0x0041da000c101b0e */
[----:B------:R-:W-:Y:S05]  /*0820*/  @!P0 BRA `(.L_x_44) ;  /* 0x0000000000048947 */ /* 0x000fea0003800000 */
[----:B------:R1:W5:Y:S02]  /*0830*/  LDG.E.64 R2, desc[UR14][R6.64+0x18] ;  /* 0x0000180e06027981 */ /* 0x000364000c1e1b00 */
.L_x_44:
[----:B------:R-:W-:Y:S01]  /*0840*/  UIADD3 UR4, UPT, UPT, UR4, 0x4, URZ ;  /* 0x0000000404047890 */ /* 0x000fe2000fffe0ff */
[----:B-----5:R4:W-:Y:S05]  /*0850*/  STG.E.64 desc[UR14][R8.64+0x18], R2 ;  /* 0x0000180208007986 */ /* 0x0209ea000c101b0e */
[----:B------:R-:W-:-:S13]  /*0860*/  ISETP.NE.AND P0, PT, R5, UR4, PT ;  /* 0x0000000405007c0c */ /* 0x000fda000bf05270 */
[----:B----4-:R-:W-:Y:S05]  /*0870*/  @P0 BRA `(.L_x_45) ;  /* 0xfffffff800640947 */ /* 0x010fea000383ffff */
.L_x_43:
[----:B------:R-:W-:-:S13]  /*0880*/  ISETP.NE.AND P0, PT, R14, RZ, PT ;  /* 0x000000ff0e00720c */ /* 0x000fda0003f05270 */
[----:B0-----:R-:W-:Y:S05]  /*0890*/  @!P0 EXIT ;  /* 0x000000000000894d */ /* 0x001fea0003800000 */
[----:B------:R-:W0:Y:S01]  /*08a0*/  LDC R2, c[0x0][0x394] ;  /* 0x0000e500ff027b82 */ /* 0x000e220000000800 */
[----:B------:R-:W-:Y:S02]  /*08b0*/  ISETP.NE.AND P1, PT, R14, 0x1, PT ;  /* 0x000000010e00780c */ /* 0x000fe40003f25270 */
[----:B0-----:R-:W-:-:S04]  /*08c0*/  LOP3.LUT R2, R2, 0x1, RZ, 0xc0, !PT ;  /* 0x0000000102027812 */ /* 0x001fc800078ec0ff */
[----:B------:R-:W-:-:S07]  /*08d0*/  ISETP.NE.U32.AND P0, PT, R2, 0x1, PT ;  /* 0x000000010200780c */ /* 0x000fce0003f05070 */
[----:B------:R-:W-:Y:S06]  /*08e0*/  @!P1 BRA `(.L_x_46) ;  /* 0x0000000000f49947 */ /* 0x000fec0003800000 */
[----:B------:R-:W-:Y:S01]  /*08f0*/  USHF.R.U32.HI UR4, URZ, 0x2, UR13 ;  /* 0x00000002ff047899 */ /* 0x000fe2000801160d */
[----:B------:R-:W-:Y:S01]  /*0900*/  IMAD.MOV.U32 R10, RZ, RZ, 0x0 ;  /* 0x00000000ff0a7424 */ /* 0x000fe200078e00ff */
[----:B------:R-:W-:Y:S01]  /*0910*/  USHF.L.U32 UR9, UR6, 0x4, URZ ;  /* 0x0000000406097899 */ /* 0x000fe200080006ff */
[----:B------:R-:W-:Y:S01]  /*0920*/  IMAD.MOV.U32 R11, RZ, RZ, 0x3ca00000 ;  /* 0x3ca00000ff0b7424 */ /* 0x000fe200078e00ff */
[----:B------:R-:W-:Y:S01]  /*0930*/  ULOP3.LUT UR4, UR4, UR13, URZ, 0x3c, !UPT ;  /* 0x0000000d04047292 */ /* 0x000fe2000f8e3cff */
[----:B-1----:R-:W-:Y:S01]  /*0940*/  IADD3 R6, P1, PT, R0, R5, RZ ;  /* 0x0000000500067210 */ /* 0x002fe20007f3e0ff */
[----:B------:R-:W-:Y:S02]  /*0950*/  USHF.R.U32.HI UR11, URZ, 0x2, UR12 ;  /* 0x00000002ff0b7899 */ /* 0x000fe4000801160c */
[----:B------:R-:W-:Y:S02]  /*0960*/  USHF.L.U32 UR10, UR4, 0x1, URZ ;  /* 0x00000001040a7899 */ /* 0x000fe400080006ff */
[----:B------:R-:W-:Y:S01]  /*0970*/  ULOP3.LUT UR11, UR11, UR12, URZ, 0x3c, !UPT ;  /* 0x0000000c0b0b7292 */ /* 0x000fe2000f8e3cff */
[----:B------:R-:W-:Y:S01]  /*0980*/  IMAD.X R7, RZ, RZ, R4, P1 ;  /* 0x000000ffff077224 */ /* 0x000fe200008e0604 */
[----:B------:R-:W-:Y:S01]  /*0990*/  ULOP3.LUT UR9, UR6, UR9, UR10, 0x96, !UPT ;  /* 0x0000000906097292 */ /* 0x000fe2000f8e960a */
[C---:B------:R-:W-:Y:S01]  /*09a0*/  IMAD.SHL.U32 R13, R6.reuse, 0x8, RZ ;  /* 0x00000008060d7824 */ /* 0x040fe200078e00ff */
[----:B------:R-:W0:Y:S02]  /*09b0*/  LDCU.64 UR16, c[0x0][0x398] ;  /* 0x00007300ff1077ac */ /* 0x000e240008000a00 */
[----:B------:R-:W-:Y:S01]  /*09c0*/  SHF.L.U64.HI R12, R6, 0x3, R7 ;  /* 0x00000003060c7819 */ /* 0x000fe20000010207 */
[----:B------:R-:W-:-:S02]  /*09d0*/  ULOP3.LUT UR12, UR9, UR4, URZ, 0x3c, !UPT ;  /* 0x00000004090c7292 */ /* 0x000fc4000f8e3cff */
        /* <DEDUP_REMOVED lines=8> */
[----:B------:R-:W1:Y:S02]  /*0a60*/  I2F.F64.U64 R2, UR10 ;  /* 0x0000000a00027d12 */ /* 0x000e640008301800 */
[----:B------:R-:W2:Y:S01]  /*0a70*/  LDCU.64 UR10, c[0x0][0x388] ;  /* 0x00007100ff0a77ac */ /* 0x000ea20008000a00 */
[----:B-1----:R-:W-:Y:S01]  /*0a80*/  DFMA R2, R2, R10, 5.5511151231257827021e-17 ;  /* 0x3c9000000202742b */ /* 0x002fe2000000000a */
[----:B--2---:R-:W-:-:S07]  /*0a90*/  IADD3 R8, P2, PT, R13, UR10, RZ ;  /* 0x0000000a0d087c10 */ /* 0x004fce000ff5e0ff */
[----:B0-----:R-:W-:Y:S01]  /*0aa0*/  DSETP.GEU.AND P1, PT, R2, UR16, PT ;  /* 0x0000001002007e2a */ /* 0x001fe2000bf2e000 */
[----:B------:R-:W-:Y:S02]  /*0ab0*/  IADD3.X R9, PT, PT, R12, UR11, RZ, P2, !PT ;  /* 0x0000000b0c097c10 */ /* 0x000fe400097fe4ff */
[----:B------:R-:W-:-:S11]  /*0ac0*/  CS2R R2, SRZ ;  /* 0x0000000000027805 */ /* 0x000fd6000001ff00 */
[----:B------:R-:W2:Y:S01]  /*0ad0*/  @P1 LDG.E.64 R2, desc[UR14][R8.64] ;  /* 0x0000000e08021981 */ /* 0x000ea2000c1e1b00 */
        /* <DEDUP_REMOVED lines=17> */
[----:B------:R-:W0:Y:S02]  /*0bf0*/  I2F.F64.U64 R6, UR8 ;  /* 0x0000000800067d12 */ /* 0x000e240008301800 */
[----:B------:R-:W1:Y:S01]  /*0c00*/  LDCU.64 UR8, c[0x0][0x380] ;  /* 0x00007000ff0877ac */ /* 0x000e620008000a00 */
[----:B0-----:R-:W-:Y:S01]  /*0c10*/  DFMA R6, R6, R10, 5.5511151231257827021e-17 ;  /* 0x3c9000000606742b */ /* 0x001fe2000000000a */
[----:B-1----:R-:W-:-:S07]  /*0c20*/  IADD3 R10, P2, PT, R13, UR8, RZ ;  /* 0x000000080d0a7c10 */ /* 0x002fce000ff5e0ff */
[----:B------:R-:W-:Y:S01]  /*0c30*/  DSETP.GEU.AND P1, PT, R6, UR16, PT ;  /* 0x0000001006007e2a */ /* 0x000fe2000bf2e000 */
[----:B------:R-:W-:Y:S02]  /*0c40*/  IADD3.X R11, PT, PT, R12, UR9, RZ, P2, !PT ;  /* 0x000000090c0b7c10 */ /* 0x000fe400097fe4ff */
[----:B------:R-:W-:-:S03]  /*0c50*/  CS2R R6, SRZ ;  /* 0x0000000000067805 */ /* 0x000fc6000001ff00 */
[----:B--2---:R0:W-:Y:S08]  /*0c60*/  STG.E.64 desc[UR14][R10.64], R2 ;  /* 0x000000020a007986 */ /* 0x0041f0000c101b0e */
[----:B------:R-:W2:Y:S01]  /*0c70*/  @P1 LDG.E.64 R6, desc[UR14][R8.64+0x8] ;  /* 0x0000080e08061981 */ /* 0x000ea2000c1e1b00 */
[----:B------:R-:W-:Y:S01]  /*0c80*/  VIADD R5, R5, 0x2 ;  /* 0x0000000205057836 */ /* 0x000fe20000000000 */
[----:B------:R-:W-:Y:S01]  /*0c90*/  UMOV UR13, UR6 ;  /* 0x00000006000d7c82 */ /* 0x000fe20008000000 */
[----:B------:R-:W-:Y:S01]  /*0ca0*/  UMOV UR6, UR7 ;  /* 0x0000000700067c82 */ /* 0x000fe20008000000 */
[----:B--2---:R0:W-:Y:S04]  /*0cb0*/  STG.E.64 desc[UR14][R10.64+0x8], R6 ;  /* 0x000008060a007986 */ /* 0x0041e8000c101b0e */
.L_x_46:
[----:B------:R-:W-:Y:S05]  /*0cc0*/  @P0 EXIT ;  /* 0x000000000000094d */ /* 0x000fea0003800000 */
[----:B------:R-:W-:Y:S01]  /*0cd0*/  USHF.R.U32.HI UR4, URZ, 0x2, UR13 ;  /* 0x00000002ff047899 */ /* 0x000fe2000801160d */
[----:B01----:R-:W-:Y:S01]  /*0ce0*/  IMAD.MOV.U32 R6, RZ, RZ, 0x0 ;  /* 0x00000000ff067424 */ /* 0x003fe200078e00ff */
[----:B------:R-:W-:Y:S01]  /*0cf0*/  USHF.L.U32 UR7, UR6, 0x4, URZ ;  /* 0x0000000406077899 */ /* 0x000fe200080006ff */
[----:B------:R-:W-:Y:S01]  /*0d00*/  IMAD.MOV.U32 R7, RZ, RZ, 0x3ca00000 ;  /* 0x3ca00000ff077424 */ /* 0x000fe200078e00ff */
[----:B------:R-:W-:Y:S01]  /*0d10*/  ULOP3.LUT UR4, UR4, UR13, URZ, 0x3c, !UPT ;  /* 0x0000000d04047292 */ /* 0x000fe2000f8e3cff */
[----:B------:R-:W-:Y:S01]  /*0d20*/  IADD3 R0, P1, PT, R0, R5, RZ ;  /* 0x0000000500007210 */ /* 0x000fe20007f3e0ff */
[----:B------:R-:W-:Y:S01]  /*0d30*/  USHF.R.U32.HI UR9, URZ, 0x2, UR12 ;  /* 0x00000002ff097899 */ /* 0x000fe2000801160c */
[----:B------:R-:W0:Y:S01]  /*0d40*/  LDC.64 R8, c[0x0][0x380] ;  /* 0x0000e000ff087b82 */ /* 0x000e220000000a00 */
        /* <DEDUP_REMOVED lines=15> */
[----:B------:R-:W-:-:S07]  /*0e40*/  IMAD.X R7, RZ, RZ, R4, P1 ;  /* 0x000000ffff077224 */ /* 0x000fce00008e0604 */
[----:B--2---:R-:W-:-:S14]  /*0e50*/  DSETP.GEU.AND P0, PT, R2, UR4, PT ;  /* 0x0000000402007e2a */ /* 0x004fdc000bf0e000 */
[----:B------:R-:W1:Y:S02]  /*0e60*/  @P0 LDC.64 R2, c[0x0][0x388] ;  /* 0x0000e200ff020b82 */ /* 0x000e640000000a00 */
[----:B-1----:R-:W-:-:S04]  /*0e70*/  @P0 LEA R4, P1, R0, R2, 0x3 ;  /* 0x0000000200040211 */ /* 0x002fc800078218ff */
[----:B------:R-:W-:Y:S02]  /*0e80*/  @P0 LEA.HI.X R5, R0, R3, R7, 0x3, P1 ;  /* 0x0000000300050211 */ /* 0x000fe400008f1c07 */
[----:B------:R-:W-:-:S06]  /*0e90*/  CS2R R2, SRZ ;  /* 0x0000000000027805 */ /* 0x000fcc000001ff00 */
[----:B------:R-:W2:Y:S01]  /*0ea0*/  @P0 LDG.E.64 R2, desc[UR14][R4.64] ;  /* 0x0000000e04020981 */ /* 0x000ea2000c1e1b00 */
[----:B0-----:R-:W-:-:S04]  /*0eb0*/  LEA R6, P0, R0, R8, 0x3 ;  /* 0x0000000800067211 */ /* 0x001fc800078018ff */
[----:B------:R-:W-:-:S05]  /*0ec0*/  LEA.HI.X R7, R0, R9, R7, 0x3, P0 ;  /* 0x0000000900077211 */ /* 0x000fca00000f1c07 */
[----:B--2---:R-:W-:Y:S01]  /*0ed0*/  STG.E.64 desc[UR14][R6.64], R2 ;  /* 0x0000000206007986 */ /* 0x004fe2000c101b0e */
[----:B------:R-:W-:Y:S05]  /*0ee0*/  EXIT ;  /* 0x000000000000794d */ /* 0x000fea0003800000 */
.L_x_47:
        /* <DEDUP_REMOVED lines=9> */
.L_x_100:


//--------------------- .text.softmax_rows        --------------------------
	.section	.text.softmax_rows,"ax",@progbits
	.align	128
        .global         softmax_rows
        .type           softmax_rows,@function
        .size           softmax_rows,(.L_x_97 - softmax_rows)
        .other          softmax_rows,@"STO_CUDA_ENTRY STV_DEFAULT"
softmax_rows:
.text.softmax_rows:
[----:B------:R-:W-:Y:S08]  /*0000*/  LDC R1, c[0x0][0x37c] ;  /* 0x0000df00ff017b82 */ /* 0x000ff00000000800 */
[----:B------:R-:W0:Y:S08]  /*0010*/  S2UR UR4, SR_CTAID.X ;  /* 0x00000000000479c3 */ /* 0x000e300000002500 */
[----:B------:R-:W0:Y:S02]  /*0020*/  LDC R0, c[0x0][0x390] ;  /* 0x0000e400ff007b82 */ /* 0x000e240000000800 */
[----:B0-----:R-:W-:-:S13]  /*0030*/  ISETP.LE.AND P0, PT, R0, UR4, PT ;  /* 0x0000000400007c0c */ /* 0x001fda000bf03270 */
[----:B------:R-:W-:Y:S05]  /*0040*/  @P0 EXIT ;  /* 0x000000000000094d */ /* 0x000fea0003800000 */
[----:B------:R-:W0:Y:S01]  /*0050*/  LDCU UR5, c[0x0][0x394] ;  /* 0x00007280ff0577ac */ /* 0x000e220008000800 */
[----:B------:R-:W1:Y:S01]  /*0060*/  LDC.64 R14, c[0x0][0x380] ;  /* 0x0000e000ff0e7b82 */ /* 0x000e620000000a00 */
[----:B------:R-:W-:Y:S01]  /*0070*/  CS2R R16, SRZ ;  /* 0x0000000000107805 */ /* 0x000fe2000001ff00 */
[----:B------:R-:W2:Y:S01]  /*0080*/  LDCU.64 UR6, c[0x0][0x358] ;  /* 0x00006b00ff0677ac */ /* 0x000ea20008000a00 */
[----:B0-----:R-:W-:-:S04]  /*0090*/  IMAD.U32 R0, RZ, RZ, UR5 ;  /* 0x00000005ff007e24 */ /* 0x001fc8000f8e00ff */
[C---:B------:R-:W-:Y:S01]  /*00a0*/  IMAD R4, R0.reuse, UR4, RZ ;  /* 0x0000000400047c24 */ /* 0x040fe2000f8e02ff */
[----:B------:R-:W-:-:S03]  /*00b0*/  ISETP.GE.AND P0, PT, R0, 0x1, PT ;  /* 0x000000010000780c */ /* 0x000fc60003f06270 */
[----:B-1----:R-:W-:Y:S01]  /*00c0*/  IMAD.WIDE R14, R4, 0x8, R14 ;  /* 0x00000008040e7825 */ /* 0x002fe200078e020e */
[----:B------:R-:W-:-:S09]  /*00d0*/  SHF.R.S32.HI R3, RZ, 0x1f, R4 ;  /* 0x0000001fff037819 */ /* 0x000fd20000011404 */
[----:B--2---:R-:W-:Y:S05]  /*00e0*/  @!P0 BRA `(.L_x_48) ;  /* 0x0000000c00048947 */ /* 0x004fea0003800000 */
[----:B------:R-:W-:Y:S02]  /*00f0*/  ISETP.NE.AND P0, PT, R0, 0x1, PT ;  /* 0x000000010000780c */ /* 0x000fe40003f05270 */
[----:B------:R-:W-:Y:S02]  /*0100*/  CS2R R16, SRZ ;  /* 0x0000000000107805 */ /* 0x000fe4000001ff00 */
[----:B------:R-:W-:-:S09]  /*0110*/  CS2R R10, SRZ ;  /* 0x00000000000a7805 */ /* 0x000fd2000001ff00 */
[----:B------:R-:W-:Y:S05]  /*0120*/  @!P0 BRA `(.L_x_49) ;  /* 0x0000000400d48947 */ /* 0x000fea0003800000 */
[----:B------:R-:W0:Y:S01]  /*0130*/  LDCU.128 UR8, c[0x0][0x380] ;  /* 0x00007000ff0877ac */ /* 0x000e220008000c00 */
[----:B------:R-:W-:Y:S02]  /*0140*/  LEA R6, P0, R4, 0x8, 0x3 ;  /* 0x0000000804067811 */ /* 0x000fe400078018ff */
[----:B------:R-:W-:Y:S02]  /*0150*/  CS2R R16, SRZ ;  /* 0x0000000000107805 */ /* 0x000fe4000001ff00 */
[----:B------:R-:W-:Y:S02]  /*0160*/  LOP3.LUT R0, R0, 0x7ffffffe, RZ, 0xc0, !PT ;  /* 0x7ffffffe00007812 */ /* 0x000fe400078ec0ff */
[----:B------:R-:W-:-:S03]  /*0170*/  LEA.HI.X R7, R4, RZ, R3, 0x3, P0 ;  /* 0x000000ff04077211 */ /* 0x000fc600000f1c03 */
[----:B------:R-:W-:Y:S01]  /*0180*/  IMAD.MOV R5, RZ, RZ, -R0 ;  /* 0x000000ffff057224 */ /* 0x000fe200078e0a00 */
[C---:B0-----:R-:W-:Y:S02]  /*0190*/  IADD3 R2, P1, PT, R6.reuse, UR8, RZ ;  /* 0x0000000806027c10 */ /* 0x041fe4000ff3e0ff */
[----:B------:R-:W-:Y:S02]  /*01a0*/  IADD3 R6, P0, PT, R6, UR10, RZ ;  /* 0x0000000a06067c10 */ /* 0x000fe4000ff1e0ff */
[C---:B------:R-:W-:Y:S02]  /*01b0*/  IADD3.X R24, PT, PT, R7.reuse, UR9, RZ, P1, !PT ;  /* 0x0000000907187c10 */ /* 0x040fe40008ffe4ff */
[----:B------:R-:W-:-:S09]  /*01c0*/  IADD3.X R7, PT, PT, R7, UR11, RZ, P0, !PT ;  /* 0x0000000b07077c10 */ /* 0x000fd200087fe4ff */
.L_x_52:
[----:B------:R-:W2:Y:S01]  /*01d0*/  LDG.E.64 R8, desc[UR6][R6.64+-0x8] ;  /* 0xfffff80606087981 */ /* 0x000ea2000c1e1b00 */
[----:B------:R-:W-:Y:S01]  /*01e0*/  IMAD.MOV.U32 R10, RZ, RZ, 0x652b82fe ;  /* 0x652b82feff0a7424 */ /* 0x000fe200078e00ff */
[----:B------:R-:W-:Y:S01]  /*01f0*/  UMOV UR4, 0xfefa39ef ;  /* 0xfefa39ef00047882 */ /* 0x000fe20000000000 */
[----:B------:R-:W-:Y:S01]  /*0200*/  IMAD.MOV.U32 R11, RZ, RZ, 0x3ff71547 ;  /* 0x3ff71547ff0b7424 */ /* 0x000fe200078e00ff */
[----:B------:R-:W-:Y:S01]  /*0210*/  UMOV UR5, 0x3fe62e42 ;  /* 0x3fe62e4200057882 */ /* 0x000fe20000000000 */
        /* <DEDUP_REMOVED lines=20> */
[----:B------:R-:W-:-:S02]  /*0360*/  IMAD.MOV.U32 R25, RZ, RZ, R24 ;  /* 0x000000ffff197224 */ /* 0x000fc400078e0018 */
[----:B------:R-:W-:Y:S01]  /*0370*/  IMAD.MOV.U32 R24, RZ, RZ, R2 ;  /* 0x000000ffff187224 */ /* 0x000fe200078e0002 */
[----:B--2---:R-:W-:Y:S01]  /*0380*/  DFMA R12, R8, R10, 6.75539944105574400000e+15 ;  /* 0x43380000080c742b */ /* 0x004fe2000000000a */
[----:B------:R-:W-:-:S07]  /*0390*/  FSETP.GEU.AND P0, PT, |R9|, 4.1917929649353027344, PT ;  /* 0x4086232b0900780b */ /* 0x000fce0003f0e200 */
[----:B------:R-:W-:-:S08]  /*03a0*/  DADD R20, R12, -6.75539944105574400000e+15 ;  /* 0xc33800000c147429 */ /* 0x000fd00000000000 */
[----:B------:R-:W-:-:S08]  /*03b0*/  DFMA R18, R20, -UR4, R8 ;  /* 0x8000000414127c2b */ /* 0x000fd00008000008 */
[----:B------:R-:W-:Y:S01]  /*03c0*/  DFMA R20, R20, -UR8, R18 ;  /* 0x8000000814147c2b */ /* 0x000fe20008000012 */
[----:B------:R-:W-:Y:S02]  /*03d0*/  IMAD.MOV.U32 R18, RZ, RZ, -0x35dec16 ;  /* 0xfca213eaff127424 */ /* 0x000fe400078e00ff */
[----:B------:R-:W-:-:S06]  /*03e0*/  IMAD.MOV.U32 R19, RZ, RZ, 0x3e928af3 ;  /* 0x3e928af3ff137424 */ /* 0x000fcc00078e00ff */
[----:B------:R-:W-:-:S08]  /*03f0*/  DFMA R22, R20, UR10, R18 ;  /* 0x0000000a14167c2b */ /* 0x000fd00008000012 */
[----:B------:R-:W-:-:S08]  /*0400*/  DFMA R22, R20, R22, UR12 ;  /* 0x0000000c14167e2b */ /* 0x000fd00008000016 */
[----:B------:R-:W-:-:S08]  /*0410*/  DFMA R22, R20, R22, UR14 ;  /* 0x0000000e14167e2b */ /* 0x000fd00008000016 */
[----:B------:R-:W-:-:S08]  /*0420*/  DFMA R22, R20, R22, UR16 ;  /* 0x0000001014167e2b */ /* 0x000fd00008000016 */
[----:B------:R-:W-:-:S08]  /*0430*/  DFMA R22, R20, R22, UR18 ;  /* 0x0000001214167e2b */ /* 0x000fd00008000016 */
[----:B------:R-:W-:-:S08]  /*0440*/  DFMA R22, R20, R22, UR20 ;  /* 0x0000001414167e2b */ /* 0x000fd00008000016 */
[----:B------:R-:W-:-:S08]  /*0450*/  DFMA R22, R20, R22, UR22 ;  /* 0x0000001614167e2b */ /* 0x000fd00008000016 */
[----:B------:R-:W-:-:S08]  /*0460*/  DFMA R22, R20, R22, UR24 ;  /* 0x0000001814167e2b */ /* 0x000fd00008000016 */
[----:B------:R-:W-:-:S08]  /*0470*/  DFMA R22, R20, R22, UR26 ;  /* 0x0000001a14167e2b */ /* 0x000fd00008000016 */
[----:B------:R-:W-:-:S08]  /*0480*/  DFMA R22, R20, R22, 1 ;  /* 0x3ff000001416742b */ /* 0x000fd00000000016 */
[----:B------:R-:W-:-:S10]  /*0490*/  DFMA R20, R20, R22, 1 ;  /* 0x3ff000001414742b */ /* 0x000fd40000000016 */
[----:B------:R-:W-:Y:S02]  /*04a0*/  IMAD R23, R12, 0x100000, R21 ;  /* 0x001000000c177824 */ /* 0x000fe400078e0215 */
[----:B------:R-:W-:Y:S01]  /*04b0*/  IMAD.MOV.U32 R22, RZ, RZ, R20 ;  /* 0x000000ffff167224 */ /* 0x000fe200078e0014 */
[----:B------:R-:W-:Y:S06]  /*04c0*/  @!P0 BRA `(.L_x_50) ;  /* 0x0000000000348947 */ /* 0x000fec0003800000 */
[----:B------:R-:W-:Y:S01]  /*04d0*/  FSETP.GEU.AND P1, PT, |R9|, 4.2275390625, PT ;  /* 0x408748000900780b */ /* 0x000fe20003f2e200 */
[C---:B------:R-:W-:Y:S02]  /*04e0*/  DADD R22, R8.reuse, +INF ;  /* 0x7ff0000008167429 */ /* 0x040fe40000000000 */
[----:B------:R-:W-:-:S08]  /*04f0*/  DSETP.GEU.AND P0, PT, R8, RZ, PT ;  /* 0x000000ff0800722a */ /* 0x000fd00003f0e000 */
[----:B------:R-:W-:Y:S02]  /*0500*/  FSEL R22, R22, RZ, P0 ;  /* 0x000000ff16167208 */ /* 0x000fe40000000000 */
[----:B------:R-:W-:Y:S01]  /*0510*/  FSEL R23, R23, RZ, P0 ;  /* 0x000000ff17177208 */ /* 0x000fe20000000000 */
[----:B------:R-:W-:Y:S06]  /*0520*/  @P1 BRA `(.L_x_50) ;  /* 0x00000000001c1947 */ /* 0x000fec0003800000 */
[----:B------:R-:W-:Y:S01]  /*0530*/  LEA.HI R2, R12, R12, RZ, 0x1 ;  /* 0x0000000c0c027211 */ /* 0x000fe200078f08ff */
[----:B------:R-:W-:-:S03]  /*0540*/  IMAD.MOV.U32 R22, RZ, RZ, RZ ;  /* 0x000000ffff167224 */ /* 0x000fc600078e00ff */
[----:B------:R-:W-:-:S04]  /*0550*/  SHF.R.S32.HI R9, RZ, 0x1, R2 ;  /* 0x00000001ff097819 */ /* 0x000fc80000011402 */
[----:B------:R-:W-:Y:S01]  /*0560*/  LEA R21, R9, R21, 0x14 ;  /* 0x0000001509157211 */ /* 0x000fe200078ea0ff */
[----:B------:R-:W-:-:S05]  /*0570*/  IMAD.IADD R12, R12, 0x1, -R9 ;  /* 0x000000010c0c7824 */ /* 0x000fca00078e0a09 */
[----:B------:R-:W-:-:S06]  /*0580*/  LEA R23, R12, 0x3ff00000, 0x14 ;  /* 0x3ff000000c177811 */ /* 0x000fcc00078ea0ff */
[----:B------:R-:W-:-:S11]  /*0590*/  DMUL R22, R20, R22 ;  /* 0x0000001614167228 */ /* 0x000fd60000000000 */
.L_x_50:
[----:B------:R0:W-:Y:S04]  /*05a0*/  STG.E.64 desc[UR6][R24.64+-0x8], R22 ;  /* 0xfffff81618007986 */ /* 0x0001e8000c101b06 */
[----:B------:R-:W2:Y:S01]  /*05b0*/  LDG.E.64 R8, desc[UR6][R6.64] ;  /* 0x0000000606087981 */ /* 0x000ea2000c1e1b00 */
[----:B------:R-:W-:Y:S02]  /*05c0*/  DADD R16, R22, R16 ;  /* 0x0000000016107229 */ /* 0x000fe40000000010 */
[----:B--2---:R-:W-:Y:S01]  /*05d0*/  DFMA R10, R8, R10, 6.75539944105574400000e+15 ;  /* 0x43380000080a742b */ /* 0x004fe2000000000a */
[----:B------:R-:W-:-:S07]  /*05e0*/  FSETP.GEU.AND P0, PT, |R9|, 4.1917929649353027344, PT ;  /* 0x4086232b0900780b */ /* 0x000fce0003f0e200 */
[----:B------:R-:W-:-:S08]  /*05f0*/  DADD R12, R10, -6.75539944105574400000e+15 ;  /* 0xc33800000a0c7429 */ /* 0x000fd00000000000 */
[----:B------:R-:W-:-:S08]  /*0600*/  DFMA R20, R12, -UR4, R8 ;  /* 0x800000040c147c2b */ /* 0x000fd00008000008 */
[----:B------:R-:W-:-:S08]  /*0610*/  DFMA R12, R12, -UR8, R20 ;  /* 0x800000080c0c7c2b */ /* 0x000fd00008000014 */
        /* <DEDUP_REMOVED lines=13> */
[----:B0-----:R-:W-:Y:S06]  /*06f0*/  @!P0 BRA `(.L_x_51) ;  /* 0x0000000000348947 */ /* 0x001fec0003800000 */
        /* <DEDUP_REMOVED lines=8> */
[----:B------:R-:W-:-:S05]  /*0780*/  SHF.R.S32.HI R9, RZ, 0x1, R2 ;  /* 0x00000001ff097819 */ /* 0x000fca0000011402 */
[----:B------:R-:W-:Y:S02]  /*0790*/  IMAD.IADD R10, R10, 0x1, -R9 ;  /* 0x000000010a0a7824 */ /* 0x000fe400078e0a09 */
[----:B------:R-:W-:-:S03]  /*07a0*/  IMAD R13, R9, 0x100000, R13 ;  /* 0x00100000090d7824 */ /* 0x000fc600078e020d */
[----:B------:R-:W-:-:S06]  /*07b0*/  LEA R19, R10, 0x3ff00000, 0x14 ;  /* 0x3ff000000a137811 */ /* 0x000fcc00078ea0ff */
[----:B------:R-:W-:-:S11]  /*07c0*/  DMUL R18, R12, R18 ;  /* 0x000000120c127228 */ /* 0x000fd60000000000 */
.L_x_51:
[----:B------:R-:W-:Y:S01]  /*07d0*/  VIADD R5, R5, 0x2 ;  /* 0x0000000205057836 */ /* 0x000fe20000000000 */
[----:B------:R-:W-:Y:S01]  /*07e0*/  IADD3 R2, P1, PT, R24, 0x10, RZ ;  /* 0x0000001018027810 */ /* 0x000fe20007f3e0ff */
[----:B------:R-:W-:Y:S01]  /*07f0*/  DADD R16, R16, R18 ;  /* 0x0000000010107229 */ /* 0x000fe20000000012 */
[----:B------:R-:W-:Y:S01]  /*0800*/  IADD3 R6, P2, PT, R6, 0x10, RZ ;  /* 0x0000001006067810 */ /* 0x000fe20007f5e0ff */
[----:B------:R0:W-:Y:S01]  /*0810*/  STG.E.64 desc[UR6][R24.64], R18 ;  /* 0x0000001218007986 */ /* 0x0001e2000c101b06 */
[----:B------:R-:W-:-:S03]  /*0820*/  ISETP.NE.AND P0, PT, R5, RZ, PT ;  /* 0x000000ff0500720c */ /* 0x000fc60003f05270 */
[----:B------:R-:W-:Y:S02]  /*0830*/  IMAD.X R7, RZ, RZ, R7, P2 ;  /* 0x000000ffff077224 */ /* 0x000fe400010e0607 */
[----:B0-----:R-:W-:-:S08]  /*0840*/  IMAD.X R24, RZ, RZ, R25, P1 ;  /* 0x000000ffff187224 */ /* 0x001fd000008e0619 */
[----:B------:R-:W-:Y:S05]  /*0850*/  @P0 BRA `(.L_x_52) ;  /* 0xfffffff8005c0947 */ /* 0x000fea000383ffff */
[----:B------:R-:W-:Y:S01]  /*0860*/  IMAD.MOV.U32 R10, RZ, RZ, R0 ;  /* 0x000000ffff0a7224 */ /* 0x000fe200078e0000 */
[----:B------:R-:W-:-:S07]  /*0870*/  MOV R11, RZ ;  /* 0x000000ff000b7202 */ /* 0x000fce0000000f00 */
.L_x_49:
[----:B------:R-:W0:Y:S02]  /*0880*/  LDC R0, c[0x0][0x394] ;  /* 0x0000e500ff007b82 */ /* 0x000e240000000800 */
[----:B0-----:R-:W-:-:S04]  /*0890*/  LOP3.LUT R2, R0, 0x1, RZ, 0xc0, !PT ;  /* 0x0000000100027812 */ /* 0x001fc800078ec0ff */
[----:B------:R-:W-:-:S13]  /*08a0*/  ISETP.NE.U32.AND P0, PT, R2, 0x1, PT ;  /* 0x000000010200780c */ /* 0x000fda0003f05070 */
[----:B------:R-:W-:Y:S05]  /*08b0*/  @P0 BRA `(.L_x_48) ;  /* 0x0000000400100947 */ /* 0x000fea0003800000 */
[----:B------:R-:W0:Y:S01]  /*08c0*/  LDC.64 R6, c[0x0][0x388] ;  /* 0x0000e200ff067b82 */ /* 0x000e220000000a00 */
[----:B------:R-:W-:-:S05]  /*08d0*/  IADD3 R2, P0, PT, R4, R10, RZ ;  /* 0x0000000a04027210 */ /* 0x000fca0007f1e0ff */
[----:B------:R-:W-:Y:S01]  /*08e0*/  IMAD.X R5, R3, 0x1, R11, P0 ;  /* 0x0000000103057824 */ /* 0x000fe200000e060b */
[----:B0-----:R-:W-:-:S04]  /*08f0*/  LEA R6, P0, R2, R6, 0x3 ;  /* 0x0000000602067211 */ /* 0x001fc800078018ff */
[----:B------:R-:W-:-:S06]  /*0900*/  LEA.HI.X R7, R2, R7, R5, 0x3, P0 ;  /* 0x0000000702077211 */ /* 0x000fcc00000f1c05 */
[----:B------:R-:W2:Y:S01]  /*0910*/  LDG.E.64 R6, desc[UR6][R6.64] ;  /* 0x0000000606067981 */ /* 0x000ea2000c1e1b00 */
[----:B------:R-:W-:Y:S01]  /*0920*/  IMAD.MOV.U32 R8, RZ, RZ, 0x652b82fe ;  /* 0x652b82feff087424 */ /* 0x000fe200078e00ff */
[----:B------:R-:W-:Y:S01]  /*0930*/  UMOV UR4, 0xfefa39ef ;  /* 0xfefa39ef00047882 */ /* 0x000fe20000000000 */
[----:B------:R-:W-:Y:S01]  /*0940*/  IMAD.MOV.U32 R9, RZ, RZ, 0x3ff71547 ;  /* 0x3ff71547ff097424 */ /* 0x000fe200078e00ff */
[----:B------:R-:W-:-:S05]  /*0950*/  UMOV UR5, 0x3fe62e42 ;  /* 0x3fe62e4200057882 */ /* 0x000fca0000000000 */
[----:B--2---:R-:W-:Y:S01]  /*0960*/  DFMA R8, R6, R8, 6.75539944105574400000e+15 ;  /* 0x433800000608742b */ /* 0x004fe20000000008 */
[----:B------:R-:W-:-:S07]  /*0970*/  FSETP.GEU.AND P0, PT, |R7|, 4.1917929649353027344, PT ;  /* 0x4086232b0700780b */ /* 0x000fce0003f0e200 */
[----:B------:R-:W-:-:S08]  /*0980*/  DADD R12, R8, -6.75539944105574400000e+15 ;  /* 0xc3380000080c7429 */ /* 0x000fd00000000000 */
[----:B------:R-:W-:Y:S01]  /*0990*/  DFMA R18, R12, -UR4, R6 ;  /* 0x800000040c127c2b */ /* 0x000fe20008000006 */
[----:B------:R-:W-:Y:S01]  /*09a0*/  UMOV UR4, 0x3b39803f ;  /* 0x3b39803f00047882 */ /* 0x000fe20000000000 */
[----:B------:R-:W-:-:S06]  /*09b0*/  UMOV UR5, 0x3c7abc9e ;  /* 0x3c7abc9e00057882 */ /* 0x000fcc0000000000 */
[----:B------:R-:W-:Y:S01]  /*09c0*/  DFMA R12, R12, -UR4, R18 ;  /* 0x800000040c0c7c2b */ /* 0x000fe20008000012 */
[----:B------:R-:W-:Y:S01]  /*09d0*/  UMOV UR4, 0x69ce2bdf ;  /* 0x69ce2bdf00047882 */ /* 0x000fe20000000000 */
[----:B------:R-:W-:Y:S01]  /*09e0*/  IMAD.MOV.U32 R18, RZ, RZ, -0x35dec16 ;  /* 0xfca213eaff127424 */ /* 0x000fe200078e00ff */
[----:B------:R-:W-:Y:S01]  /*09f0*/  UMOV UR5, 0x3e5ade15 ;  /* 0x3e5ade1500057882 */ /* 0x000fe20000000000 */
[----:B------:R-:W-:-:S06]  /*0a00*/  IMAD.MOV.U32 R19, RZ, RZ, 0x3e928af3 ;  /* 0x3e928af3ff137424 */ /* 0x000fcc00078e00ff */
[----:B------:R-:W-:Y:S01]  /*0a10*/  DFMA R18, R12, UR4, R18 ;  /* 0x000000040c127c2b */ /* 0x000fe20008000012 */
[----:B------:R-:W-:Y:S01]  /*0a20*/  UMOV UR4, 0x62401315 ;  /* 0x6240131500047882 */ /* 0x000fe20000000000 */
[----:B------:R-:W-:-:S06]  /*0a30*/  UMOV UR5, 0x3ec71dee ;  /* 0x3ec71dee00057882 */ /* 0x000fcc0000000000 */
[----:B------:R-:W-:Y:S01]  /*0a40*/  DFMA R18, R12, R18, UR4 ;  /* 0x000000040c127e2b */ /* 0x000fe20008000012 */
        /* <DEDUP_REMOVED lines=20> */
[----:B------:R-:W-:-:S08]  /*0b90*/  DFMA R18, R12, R18, UR4 ;  /* 0x000000040c127e2b */ /* 0x000fd00008000012 */
[----:B------:R-:W-:-:S08]  /*0ba0*/  DFMA R18, R12, R18, 1 ;  /* 0x3ff000000c12742b */ /* 0x000fd00000000012 */
[----:B------:R-:W-:Y:S01]  /*0bb0*/  DFMA R18, R12, R18, 1 ;  /* 0x3ff000000c12742b */ /* 0x000fe20000000012 */
[----:B------:R-:W-:-:S04]  /*0bc0*/  LEA R12, P1, R10, R14, 0x3 ;  /* 0x0000000e0a0c7211 */ /* 0x000fc800078218ff */
[----:B------:R-:W-:-:S05]  /*0bd0*/  LEA.HI.X R13, R10, R15, R11, 0x3, P1 ;  /* 0x0000000f0a0d7211 */ /* 0x000fca00008f1c0b */
        /* <DEDUP_REMOVED lines=16> */
.L_x_53:
[----:B------:R0:W-:Y:S01]  /*0ce0*/  STG.E.64 desc[UR6][R12.64], R10 ;  /* 0x0000000a0c007986 */ /* 0x0001e2000c101b06 */
[----:B------:R-:W-:-:S11]  /*0cf0*/  DADD R16, R16, R10 ;  /* 0x0000000010107229 */ /* 0x000fd6000000000a */
.L_x_48:
[----:B------:R-:W-:-:S13]  /*0d00*/  ISETP.GE.AND P0, PT, R0, 0x1, PT ;  /* 0x000000010000780c */ /* 0x000fda0003f06270 */
[----:B------:R-:W-:Y:S05]  /*0d10*/  @!P0 EXIT ;  /* 0x000000000000894d */ /* 0x000fea0003800000 */
[C---:B------:R-:W-:Y:S02]  /*0d20*/  ISETP.GE.U32.AND P0, PT, R0.reuse, 0x10, PT ;  /* 0x000000100000780c */ /* 0x040fe40003f06070 */
[----:B------:R-:W-:Y:S02]  /*0d30*/  LOP3.LUT R25, R0, 0xf, RZ, 0xc0, !PT ;  /* 0x0000000f00197812 */ /* 0x000fe400078ec0ff */
[----:B------:R-:W-:-:S09]  /*0d40*/  MOV R2, RZ ;  /* 0x000000ff00027202 */ /* 0x000fd20000000f00 */
[----:B------:R-:W-:Y:S05]  /*0d50*/  @!P0 BRA `(.L_x_54) ;  /* 0x0000001400788947 */ /* 0x000fea0003800000 */
[----:B------:R-:W1:Y:S01]  /*0d60*/  LDC.64 R6, c[0x0][0x380] ;  /* 0x0000e000ff067b82 */ /* 0x000e620000000a00 */
[----:B------:R-:W-:-:S05]  /*0d70*/  LOP3.LUT R2, R0, 0x7ffffff0, RZ, 0xc0, !PT ;  /* 0x7ffffff000027812 */ /* 0x000fca00078ec0ff */
[----:B------:R-:W-:Y:S01]  /*0d80*/  IMAD.MOV R24, RZ, RZ, -R2 ;  /* 0x000000ffff187224 */ /* 0x000fe200078e0a02 */
[----:B-1----:R-:W-:-:S04]  /*0d90*/  LEA R5, P0, R4, R6, 0x3 ;  /* 0x0000000604057211 */ /* 0x002fc800078018ff */
[----:B------:R-:W-:Y:S02]  /*0da0*/  IADD3 R5, P1, PT, R5, 0x40, RZ ;  /* 0x0000004005057810 */ /* 0x000fe40007f3e0ff */
[----:B------:R-:W-:-:S05]  /*0db0*/  LEA.HI.X R0, R4, R7, R3, 0x3, P0 ;  /* 0x0000000704007211 */ /* 0x000fca00000f1c03 */
[----:B------:R-:W-:-:S07]  /*0dc0*/  IMAD.X R0, RZ, RZ, R0, P1 ;  /* 0x000000ffff007224 */ /* 0x000fce00008e0600 */
.L_x_71:
[----:B-1----:R-:W-:Y:S02]  /*0dd0*/  IMAD.MOV.U32 R20, RZ, RZ, R5 ;  /* 0x000000ffff147224 */ /* 0x002fe400078e0005 */
[----:B------:R-:W-:-:S05]  /*0de0*/  IMAD.MOV.U32 R21, RZ, RZ, R0 ;  /* 0x000000ffff157224 */ /* 0x000fca00078e0000 */
[----:B0-----:R-:W2:Y:S01]  /*0df0*/  LDG.E.64 R10, desc[UR6][R20.64+-0x40] ;  /* 0xffffc006140a7981 */ /* 0x001ea2000c1e1b00 */
[----:B------:R-:W0:Y:S01]  /*0e00*/  MUFU.RCP64H R7, R17 ;  /* 0x0000001100077308 */ /* 0x000e220000001800 */
[----:B------:R-:W-:Y:S02]  /*0e10*/  IMAD.MOV.U32 R6, RZ, RZ, 0x1 ;  /* 0x00000001ff067424 */ /* 0x000fe400078e00ff */
[----:B------:R-:W-:-:S05]  /*0e20*/  VIADD R24, R24, 0x10 ;  /* 0x0000001018187836 */ /* 0x000fca0000000000 */
[----:B------:R-:W-:Y:S01]  /*0e30*/  ISETP.NE.AND P1, PT, R24, RZ, PT ;  /* 0x000000ff1800720c */ /* 0x000fe20003f25270 */
[----:B0-----:R-:W-:-:S08]  /*0e40*/  DFMA R8, R6, -R16, 1 ;  /* 0x3ff000000608742b */ /* 0x001fd00000000810 */
[----:B------:R-:W-:-:S08]  /*0e50*/  DFMA R8, R8, R8, R8 ;  /* 0x000000080808722b */ /* 0x000fd00000000008 */
[----:B------:R-:W-:-:S08]  /*0e60*/  DFMA R8, R6, R8, R6 ;  /* 0x000000080608722b */ /* 0x000fd00000000006 */
[----:B------:R-:W-:-:S08]  /*0e70*/  DFMA R6, R8, -R16, 1 ;  /* 0x3ff000000806742b */ /* 0x000fd00000000810 */
[----:B------:R-:W-:-:S08]  /*0e80*/  DFMA R6, R8, R6, R8 ;  /* 0x000000060806722b */ /* 0x000fd00000000008 */
[----:B--2---:R-:W-:Y:S01]  /*0e90*/  DMUL R8, R10, R6 ;  /* 0x000000060a087228 */ /* 0x004fe20000000000 */
[----:B------:R-:W-:-:S07]  /*0ea0*/  FSETP.GEU.AND P2, PT, |R11|, 6.5827683646048100446e-37, PT ;  /* 0x036000000b00780b */ /* 0x000fce0003f4e200 */
        /* <DEDUP_REMOVED lines=8> */
[----:B------:R-:W-:Y:S05]  /*0f30*/  CALL.REL.NOINC `($__internal_3_$__cuda_sm20_div_rn_f64_full) ;  /* 0x0000002400cc7944 */ /* 0x000fea0003c00000 */
.L_x_55:
[----:B------:R-:W2:Y:S01]  /*0f40*/  LDG.E.64 R10, desc[UR6][R20.64+-0x38] ;  /* 0xffffc806140a7981 */ /* 0x000ea2000c1e1b00 */
[----:B------:R-:W0:Y:S01]  /*0f50*/  MUFU.RCP64H R7, R17 ;  /* 0x0000001100077308 */ /* 0x000e220000001800 */
[----:B------:R-:W-:Y:S02]  /*0f60*/  IMAD.MOV.U32 R6, RZ, RZ, 0x1 ;  /* 0x00000001ff067424 */ /* 0x000fe400078e00ff */
[----:B------:R1:W-:Y:S04]  /*0f70*/  STG.E.64 desc[UR6][R20.64+-0x40], R8 ;  /* 0xffffc00814007986 */ /* 0x0003e8000c101b06 */
        /* <DEDUP_REMOVED lines=11> */
[----:B-1----:R-:W-:Y:S05]  /*1030*/  @P0 BRA P2, `(.L_x_56) ;  /* 0x0000000000180947 */ /* 0x002fea0001000000 */
[----:B------:R-:W-:Y:S01]  /*1040*/  IMAD.MOV.U32 R12, RZ, RZ, R16 ;  /* 0x000000ffff0c7224 */ /* 0x000fe200078e0010 */
[----:B------:R-:W-:Y:S02]  /*1050*/  MOV R9, R17 ;  /* 0x0000001100097202 */ /* 0x000fe40000000f00 */
[----:B------:R-:W-:-:S07]  /*1060*/  MOV R5, 0x1080 ;  /* 0x0000108000057802 */ /* 0x000fce0000000f00 */
[----:B------:R-:W-:Y:S05]  /*1070*/  CALL.REL.NOINC `($__internal_3_$__cuda_sm20_div_rn_f64_full) ;  /* 0x00000024007c7944 */ /* 0x000fea0003c00000 */
[----:B------:R-:W-:Y:S02]  /*1080*/  IMAD.MOV.U32 R6, RZ, RZ, R8 ;  /* 0x000000ffff067224 */ /* 0x000fe400078e0008 */
[----:B------:R-:W-:-:S07]  /*1090*/  IMAD.MOV.U32 R7, RZ, RZ, R9 ;  /* 0x000000ffff077224 */ /* 0x000fce00078e0009 */
.L_x_56:
        /* <DEDUP_REMOVED lines=17> */
[----:B------:R-:W-:Y:S01]  /*11b0*/  MOV R5, 0x11e0 ;  /* 0x000011e000057802 */ /* 0x000fe20000000f00 */
[----:B------:R-:W-:-:S07]  /*11c0*/  IMAD.MOV.U32 R9, RZ, RZ, R17 ;  /* 0x000000ffff097224 */ /* 0x000fce00078e0011 */
[----:B------:R-:W-:Y:S05]  /*11d0*/  CALL.REL.NOINC `($__internal_3_$__cuda_sm20_div_rn_f64_full) ;  /* 0x0000002400247944 */ /* 0x000fea0003c00000 */
.L_x_57:
        /* <DEDUP_REMOVED lines=20> */
[----:B------:R-:W-:Y:S02]  /*1320*/  IMAD.MOV.U32 R6, RZ, RZ, R8 ;  /* 0x000000ffff067224 */ /* 0x000fe400078e0008 */
[----:B------:R-:W-:-:S07]  /*1330*/  IMAD.MOV.U32 R7, RZ, RZ, R9 ;  /* 0x000000ffff077224 */ /* 0x000fce00078e0009 */
.L_x_58:
[----:B------:R-:W2:Y:S01]  /*1340*/  LDG.E.64 R10, desc[UR6][R20.64+-0x20] ;  /* 0xffffe006140a7981 */ /* 0x000ea2000c1e1b00 */
[----:B------:R-:W0:Y:S01]  /*1350*/  MUFU.RCP64H R9, R17 ;  /* 0x0000001100097308 */ /* 0x000e220000001800 */
[----:B------:R-:W-:Y:S02]  /*1360*/  MOV R8, 0x1 ;  /* 0x0000000100087802 */ /* 0x000fe40000000f00 */
        /* <DEDUP_REMOVED lines=17> */
.L_x_59:
        /* <DEDUP_REMOVED lines=22> */
.L_x_60:
        /* <DEDUP_REMOVED lines=20> */
.L_x_61:
        /* <DEDUP_REMOVED lines=22> */
.L_x_62:
        /* <DEDUP_REMOVED lines=20> */
.L_x_63:
        /* <DEDUP_REMOVED lines=20> */
[----:B------:R-:W-:Y:S01]  /*1b00*/  MOV R6, R8 ;  /* 0x0000000800067202 */ /* 0x000fe20000000f00 */
[----:B------:R-:W-:-:S07]  /*1b10*/  IMAD.MOV.U32 R7, RZ, RZ, R9 ;  /* 0x000000ffff077224 */ /* 0x000fce00078e0009 */
.L_x_64:
        /* <DEDUP_REMOVED lines=20> */
.L_x_65:
        /* <DEDUP_REMOVED lines=22> */
.L_x_66:
        /* <DEDUP_REMOVED lines=16> */
[----:B------:R-:W-:Y:S01]  /*1ec0*/  MOV R12, R16 ;  /* 0x00000010000c7202 */ /* 0x000fe20000000f00 */
[----:B------:R-:W-:Y:S01]  /*1ed0*/  IMAD.MOV.U32 R9, RZ, RZ, R17 ;  /* 0x000000ffff097224 */ /* 0x000fe200078e0011 */
[----:B------:R-:W-:-:S07]  /*1ee0*/  MOV R5, 0x1f00 ;  /* 0x00001f0000057802 */ /* 0x000fce0000000f00 */
[----:B------:R-:W-:Y:S05]  /*1ef0*/  CALL.REL.NOINC `($__internal_3_$__cuda_sm20_div_rn_f64_full) ;  /* 0x0000001400dc7944 */ /* 0x000fea0003c00000 */
.L_x_67:
        /* <DEDUP_REMOVED lines=22> */
.L_x_68:
        /* <DEDUP_REMOVED lines=20> */
.L_x_69:
        /* <DEDUP_REMOVED lines=20> */
[----:B------:R-:W-:Y:S02]  /*22e0*/  IMAD.MOV.U32 R6, RZ, RZ, R8 ;  /* 0x000000ffff067224 */ /* 0x000fe400078e0008 */
[----:B------:R-:W-:-:S07]  /*22f0*/  IMAD.MOV.U32 R7, RZ, RZ, R9 ;  /* 0x000000ffff077224 */ /* 0x000fce00078e0009 */
.L_x_70:
[----:B------:R1:W-:Y:S01]  /*2300*/  STG.E.64 desc[UR6][R20.64+0x38], R6 ;  /* 0x0000380614007986 */ /* 0x0003e2000c101b06 */
[----:B------:R-:W-:-:S05]  /*2310*/  IADD3 R5, P0, PT, R20, 0x80, RZ ;  /* 0x0000008014057810 */ /* 0x000fca0007f1e0ff */
[----:B------:R-:W-:Y:S01]  /*2320*/  IMAD.X R0, RZ, RZ, R21, P0 ;  /* 0x000000ffff007224 */ /* 0x000fe200000e0615 */
[----:B------:R-:W-:Y:S07]  /*2330*/  @P1 BRA `(.L_x_71) ;  /* 0xffffffe800a41947 */ /* 0x000fee000383ffff */
.L_x_54:
[----:B------:R-:W-:-:S13]  /*2340*/  ISETP.NE.AND P0, PT, R25, RZ, PT ;  /* 0x000000ff1900720c */ /* 0x000fda0003f05270 */
[----:B------:R-:W-:Y:S05]  /*2350*/  @!P0 EXIT ;  /* 0x000000000000894d */ /* 0x000fea0003800000 */
[----:B------:R-:W2:Y:S01]  /*2360*/  LDCU UR4, c[0x0][0x394] ;  /* 0x00007280ff0477ac */ /* 0x000ea20008000800 */
[----:B------:R-:W-:Y:S01]  /*2370*/  ISETP.GE.U32.AND P0, PT, R25, 0x8, PT ;  /* 0x000000081900780c */ /* 0x000fe20003f06070 */
[----:B--2---:R-:W-:-:S12]  /*2380*/  ULOP3.LUT UR4, UR4, 0x7, URZ, 0xc0, !UPT ;  /* 0x0000000704047892 */ /* 0x004fd8000f8ec0ff */
[----:B------:R-:W-:Y:S05]  /*2390*/  @!P0 BRA `(.L_x_72) ;  /* 0x0000000800a88947 */ /* 0x000fea0003800000 */
[----:B-1----:R-:W-:-:S05]  /*23a0*/  IMAD.WIDE.U32 R20, R2, 0x8, R14 ;  /* 0x0000000802147825 */ /* 0x002fca00078e000e */
[----:B0-----:R-:W2:Y:S01]  /*23b0*/  LDG.E.64 R10, desc[UR6][R20.64] ;  /* 0x00000006140a7981 */ /* 0x001ea2000c1e1b00 */
[----:B------:R-:W0:Y:S01]  /*23c0*/  MUFU.RCP64H R7, R17 ;  /* 0x0000001100077308 */ /* 0x000e220000001800 */
[----:B------:R-:W-:-:S06]  /*23d0*/  IMAD.MOV.U32 R6, RZ, RZ, 0x1 ;  /* 0x00000001ff067424 */ /* 0x000fcc00078e00ff */
        /* <DEDUP_REMOVED lines=16> */
[----:B------:R-:W-:Y:S02]  /*24e0*/  IMAD.MOV.U32 R6, RZ, RZ, R8 ;  /* 0x000000ffff067224 */ /* 0x000fe400078e0008 */
[----:B------:R-:W-:-:S07]  /*24f0*/  IMAD.MOV.U32 R7, RZ, RZ, R9 ;  /* 0x000000ffff077224 */ /* 0x000fce00078e0009 */
.L_x_73:
        /* <DEDUP_REMOVED lines=20> */
.L_x_74:
        /* <DEDUP_REMOVED lines=22> */
.L_x_75:
        /* <DEDUP_REMOVED lines=20> */
.L_x_76:
        /* <DEDUP_REMOVED lines=22> */
.L_x_77:
        /* <DEDUP_REMOVED lines=20> */
.L_x_78:
        /* <DEDUP_REMOVED lines=22> */
.L_x_79:
        /* <DEDUP_REMOVED lines=20> */
.L_x_80:
[----:B------:R2:W-:Y:S01]  /*2e20*/  STG.E.64 desc[UR6][R20.64+0x38], R8 ;  /* 0x0000380814007986 */ /* 0x0005e2000c101b06 */
[----:B------:R-:W-:-:S07]  /*2e30*/  VIADD R2, R2, 0x8 ;  /* 0x0000000802027836 */ /* 0x000fce0000000000 */
.L_x_72:
[----:B------:R-:W-:-:S13]  /*2e40*/  ISETP.NE.AND P0, PT, RZ, UR4, PT ;  /* 0x00000004ff007c0c */ /* 0x000fda000bf05270 */
[----:B------:R-:W-:Y:S05]  /*2e50*/  @!P0 EXIT ;  /* 0x000000000000894d */ /* 0x000fea0003800000 */
[----:B------:R-:W3:Y:S01]  /*2e60*/  LDCU UR5, c[0x0][0x394] ;  /* 0x00007280ff0577ac */ /* 0x000ee20008000800 */
[----:B------:R-:W-:Y:S02]  /*2e70*/  UISETP.GE.U32.AND UP0, UPT, UR4, 0x4, UPT ;  /* 0x000000040400788c */ /* 0x000fe4000bf06070 */
[----:B---3--:R-:W-:-:S07]  /*2e80*/  ULOP3.LUT UR5, UR5, 0x3, URZ, 0xc0, !UPT ;  /* 0x0000000305057892 */ /* 0x008fce000f8ec0ff */
[----:B------:R-:W-:Y:S05]  /*2e90*/  BRA.U !UP0, `(.L_x_81) ;  /* 0x0000000508587547 */ /* 0x000fea000b800000 */
[----:B------:R-:W-:-:S05]  /*2ea0*/  IMAD.WIDE.U32 R14, R2, 0x8, R14 ;  /* 0x00000008020e7825 */ /* 0x000fca00078e000e */
[----:B0-----:R-:W3:Y:S01]  /*2eb0*/  LDG.E.64 R10, desc[UR6][R14.64] ;  /* 0x000000060e0a7981 */ /* 0x001ee2000c1e1b00 */
[----:B-1----:R-:W2:Y:S01]  /*2ec0*/  MUFU.RCP64H R7, R17 ;  /* 0x0000001100077308 */ /* 0x002ea20000001800 */
[----:B------:R-:W-:-:S06]  /*2ed0*/  IMAD.MOV.U32 R6, RZ, RZ, 0x1 ;  /* 0x00000001ff067424 */ /* 0x000fcc00078e00ff */
[----:B--2---:R-:W-:-:S08]  /*2ee0*/  DFMA R8, R6, -R16, 1 ;  /* 0x3ff000000608742b */ /* 0x004fd00000000810 */
[----:B------:R-:W-:-:S08]  /*2ef0*/  DFMA R8, R8, R8, R8 ;  /* 0x000000080808722b */ /* 0x000fd00000000008 */
[----:B------:R-:W-:-:S08]  /*2f00*/  DFMA R8, R6, R8, R6 ;  /* 0x000000080608722b */ /* 0x000fd00000000006 */
[----:B------:R-:W-:-:S08]  /*2f10*/  DFMA R6, R8, -R16, 1 ;  /* 0x3ff000000806742b */ /* 0x000fd00000000810 */
[----:B------:R-:W-:-:S08]  /*2f20*/  DFMA R12, R8, R6, R8 ;  /* 0x00000006080c722b */ /* 0x000fd00000000008 */
[----:B---3--:R-:W-:Y:S01]  /*2f30*/  DMUL R6, R12, R10 ;  /* 0x0000000a0c067228 */ /* 0x008fe20000000000 */
[----:B------:R-:W-:-:S07]  /*2f40*/  FSETP.GEU.AND P1, PT, |R11|, 6.5827683646048100446e-37, PT ;  /* 0x036000000b00780b */ /* 0x000fce0003f2e200 */
[----:B------:R-:W-:-:S08]  /*2f50*/  DFMA R8, R6, -R16, R10 ;  /* 0x800000100608722b */ /* 0x000fd0000000000a */
[----:B------:R-:W-:-:S10]  /*2f60*/  DFMA R6, R12, R8, R6 ;  /* 0x000000080c06722b */ /* 0x000fd40000000006 */
[----:B------:R-:W-:-:S05]  /*2f70*/  FFMA R0, RZ, R17, R7 ;  /* 0x00000011ff007223 */ /* 0x000fca0000000007 */
[----:B------:R-:W-:-:S13]  /*2f80*/  FSETP.GT.AND P0, PT, |R0|, 1.469367938527859385e-39, PT ;  /* 0x001000000000780b */ /* 0x000fda0003f04200 */
[----:B------:R-:W-:Y:S05]  /*2f90*/  @P0 BRA P1, `(.L_x_82) ;  /* 0x0000000000180947 */ /* 0x000fea0000800000 */
[----:B------:R-:W-:Y:S01]  /*2fa0*/  IMAD.MOV.U32 R12, RZ, RZ, R16 ;  /* 0x000000ffff0c7224 */ /* 0x000fe200078e0010 */
[----:B------:R-:W-:Y:S02]  /*2fb0*/  MOV R9, R17 ;  /* 0x0000001100097202 */ /* 0x000fe40000000f00 */
[----:B------:R-:W-:-:S07]  /*2fc0*/  MOV R5, 0x2fe0 ;  /* 0x00002fe000057802 */ /* 0x000fce0000000f00 */
[----:B------:R-:W-:Y:S05]  /*2fd0*/  CALL.REL.NOINC `($__internal_3_$__cuda_sm20_div_rn_f64_full) ;  /* 0x0000000400a47944 */ /* 0x000fea0003c00000 */
[----:B------:R-:W-:Y:S02]  /*2fe0*/  IMAD.MOV.U32 R6, RZ, RZ, R8 ;  /* 0x000000ffff067224 */ /* 0x000fe400078e0008 */
[----:B------:R-:W-:-:S07]  /*2ff0*/  IMAD.MOV.U32 R7, RZ, RZ, R9 ;  /* 0x000000ffff077224 */ /* 0x000fce00078e0009 */
.L_x_82:
        /* <DEDUP_REMOVED lines=20> */
.L_x_83:
        /* <DEDUP_REMOVED lines=20> */
[----:B------:R-:W-:Y:S01]  /*3280*/  IMAD.MOV.U32 R6, RZ, RZ, R8 ;  /* 0x000000ffff067224 */ /* 0x000fe200078e0008 */
[----:B------:R-:W-:-:S07]  /*3290*/  MOV R7, R9 ;  /* 0x0000000900077202 */ /* 0x000fce0000000f00 */
.L_x_84:
        /* <DEDUP_REMOVED lines=20> */
.L_x_85:
[----:B------:R3:W-:Y:S01]  /*33e0*/  STG.E.64 desc[UR6][R14.64+0x18], R8 ;  /* 0x000018080e007986 */ /* 0x0007e2000c101b06 */
[----:B------:R-:W-:-:S07]  /*33f0*/  VIADD R2, R2, 0x4 ;  /* 0x0000000402027836 */ /* 0x000fce0000000000 */
.L_x_81:
[----:B------:R-:W-:-:S13]  /*3400*/  ISETP.NE.AND P0, PT, RZ, UR5, PT ;  /* 0x00000005ff007c0c */ /* 0x000fda000bf05270 */
[----:B------:R-:W-:Y:S05]  /*3410*/  @!P0 EXIT ;  /* 0x000000000000894d */ /* 0x000fea0003800000 */
[----:B------:R-:W4:Y:S01]  /*3420*/  LDCU.64 UR8, c[0x0][0x380] ;  /* 0x00007000ff0877ac */ /* 0x000f220008000a00 */
[C---:B------:R-:W-:Y:S01]  /*3430*/  SHF.L.U64.HI R5, R4.reuse, 0x3, R3 ;  /* 0x0000000304057819 */ /* 0x040fe20000010203 */
[----:B------:R-:W-:Y:S01]  /*3440*/  IMAD.SHL.U32 R4, R4, 0x8, RZ ;  /* 0x0000000804047824 */ /* 0x000fe200078e00ff */
[----:B------:R-:W-:-:S03]  /*3450*/  UIADD3 UR4, UPT, UPT, -UR5, URZ, URZ ;  /* 0x000000ff05047290 */ /* 0x000fc6000fffe1ff */
[----:B------:R-:W-:-:S03]  /*3460*/  IMAD.WIDE.U32 R2, R2, 0x8, R4 ;  /* 0x0000000802027825 */ /* 0x000fc600078e0004 */
[----:B----4-:R-:W-:-:S04]  /*3470*/  IADD3 R0, P0, PT, R2, UR8, RZ ;  /* 0x0000000802007c10 */ /* 0x010fc8000ff1e0ff */
[----:B-1----:R-:W-:-:S09]  /*3480*/  IADD3.X R7, PT, PT, R3, UR9, RZ, P0, !PT ;  /* 0x0000000903077c10 */ /* 0x002fd200087fe4ff */
.L_x_87:
[----:B-1----:R-:W-:Y:S02]  /*3490*/  IMAD.MOV.U32 R2, RZ, RZ, R0 ;  /* 0x000000ffff027224 */ /* 0x002fe400078e0000 */
[----:B------:R-:W-:-:S05]  /*34a0*/  IMAD.MOV.U32 R3, RZ, RZ, R7 ;  /* 0x000000ffff037224 */ /* 0x000fca00078e0007 */
[----:B0-----:R-:W4:Y:S01]  /*34b0*/  LDG.E.64 R10, desc[UR6][R2.64] ;  /* 0x00000006020a7981 */ /* 0x001f22000c1e1b00 */
[----:B------:R-:W0:Y:S01]  /*34c0*/  MUFU.RCP64H R5, R17 ;  /* 0x0000001100057308 */ /* 0x000e220000001800 */
[----:B------:R-:W-:Y:S01]  /*34d0*/  IMAD.MOV.U32 R4, RZ, RZ, 0x1 ;  /* 0x00000001ff047424 */ /* 0x000fe200078e00ff */
[----:B------:R-:W-:-:S04]  /*34e0*/  UIADD3 UR4, UPT, UPT, UR4, 0x1, URZ ;  /* 0x0000000104047890 */ /* 0x000fc8000fffe0ff */
[----:B------:R-:W-:Y:S01]  /*34f0*/  UISETP.NE.AND UP0, UPT, UR4, URZ, UPT ;  /* 0x000000ff0400728c */ /* 0x000fe2000bf05270 */
[----:B0-----:R-:W-:-:S08]  /*3500*/  DFMA R6, R4, -R16, 1 ;  /* 0x3ff000000406742b */ /* 0x001fd00000000810 */
[----:B------:R-:W-:-:S08]  /*3510*/  DFMA R6, R6, R6, R6 ;  /* 0x000000060606722b */ /* 0x000fd00000000006 */
[----:B------:R-:W-:-:S08]  /*3520*/  DFMA R6, R4, R6, R4 ;  /* 0x000000060406722b */ /* 0x000fd00000000004 */
[----:B------:R-:W-:-:S08]  /*3530*/  DFMA R4, R6, -R16, 1 ;  /* 0x3ff000000604742b */ /* 0x000fd00000000810 */
[----:B--23--:R-:W-:-:S08]  /*3540*/  DFMA R8, R6, R4, R6 ;  /* 0x000000040608722b */ /* 0x00cfd00000000006 */
[----:B----4-:R-:W-:Y:S01]  /*3550*/  DMUL R4, R8, R10 ;  /* 0x0000000a08047228 */ /* 0x010fe20000000000 */
        /* <DEDUP_REMOVED lines=12> */
.L_x_86:
[----:B------:R1:W-:Y:S01]  /*3620*/  STG.E.64 desc[UR6][R2.64], R4 ;  /* 0x0000000402007986 */ /* 0x0003e2000c101b06 */
[----:B------:R-:W-:-:S05]  /*3630*/  IADD3 R0, P0, PT, R2, 0x8, RZ ;  /* 0x0000000802007810 */ /* 0x000fca0007f1e0ff */
[----:B------:R-:W-:Y:S01]  /*3640*/  IMAD.X R7, RZ, RZ, R3, P0 ;  /* 0x000000ffff077224 */ /* 0x000fe200000e0603 */
[----:B------:R-:W-:Y:S07]  /*3650*/  BRA.U UP0, `(.L_x_87) ;  /* 0xfffffffd008c7547 */ /* 0x000fee000b83ffff */
[----:B------:R-:W-:Y:S05]  /*3660*/  EXIT ;  /* 0x000000000000794d */ /* 0x000fea0003800000 */
        .weak           $__internal_3_$__cuda_sm20_div_rn_f64_full
        .type           $__internal_3_$__cuda_sm20_div_rn_f64_full,@function
        .size           $__internal_3_$__cuda_sm20_div_rn_f64_full,(.L_x_97 - $__internal_3_$__cuda_sm20_div_rn_f64_full)
$__internal_3_$__cuda_sm20_div_rn_f64_full:
[C---:B------:R-:W-:Y:S01]  /*3670*/  FSETP.GEU.AND P0, PT, |R9|.reuse, 1.469367938527859385e-39, PT ;  /* 0x001000000900780b */ /* 0x040fe20003f0e200 */
[----:B------:R-:W-:Y:S01]  /*3680*/  IMAD.MOV.U32 R8, RZ, RZ, R12 ;  /* 0x000000ffff087224 */ /* 0x000fe200078e000c */
[----:B------:R-:W-:Y:S01]  /*3690*/  LOP3.LUT R0, R9, 0x7ff00000, RZ, 0xc0, !PT ;  /* 0x7ff0000009007812 */ /* 0x000fe200078ec0ff */
[----:B------:R-:W-:Y:S01]  /*36a0*/  IMAD.MOV.U32 R18, RZ, RZ, 0x1ca00000 ;  /* 0x1ca00000ff127424 */ /* 0x000fe200078e00ff */
[----:B------:R-:W-:Y:S02]  /*36b0*/  LOP3.LUT R22, R11, 0x7ff00000, RZ, 0xc0, !PT ;  /* 0x7ff000000b167812 */ /* 0x000fe400078ec0ff */
[----:B------:R-:W-:Y:S02]  /*36c0*/  LOP3.LUT R13, R9, 0x800fffff, RZ, 0xc0, !PT ;  /* 0x800fffff090d7812 */ /* 0x000fe400078ec0ff */
[----:B------:R-:W-:Y:S02]  /*36d0*/  ISETP.GE.U32.AND P2, PT, R22, R0, PT ;  /* 0x000000001600720c */ /* 0x000fe40003f46070 */
[----:B------:R-:W-:-:S02]  /*36e0*/  LOP3.LUT R13, R13, 0x3ff00000, RZ, 0xfc, !PT ;  /* 0x3ff000000d0d7812 */ /* 0x000fc400078efcff */
[----:B------:R-:W-:Y:S01]  /*36f0*/  SEL R6, R18, 0x63400000, !P2 ;  /* 0x6340000012067807 */ /* 0x000fe20005000000 */
[----:B------:R-:W-:Y:S01]  /*3700*/  @!P0 DMUL R12, R8, 8.98846567431157953865e+307 ;  /* 0x7fe00000080c8828 */ /* 0x000fe20000000000 */
[----:B------:R-:W-:Y:S02]  /*3710*/  FSETP.GEU.AND P2, PT, |R11|, 1.469367938527859385e-39, PT ;  /* 0x001000000b00780b */ /* 0x000fe40003f4e200 */
[----:B------:R-:W-:Y:S01]  /*3720*/  LOP3.LUT R7, R6, 0x800fffff, R11, 0xf8, !PT ;  /* 0x800fffff06077812 */ /* 0x000fe200078ef80b */
[----:B------:R-:W-:Y:S02]  /*3730*/  IMAD.MOV.U32 R6, RZ, RZ, R10 ;  /* 0x000000ffff067224 */ /* 0x000fe400078e000a */
[----:B------:R0:W1:Y:S08]  /*3740*/  MUFU.RCP64H R19, R13 ;  /* 0x0000000d00137308 */ /* 0x0000700000001800 */
[----:B------:R-:W-:Y:S05]  /*3750*/  @P2 BRA `(.L_x_88) ;  /* 0x0000000000202947 */ /* 0x000fea0003800000 */
[----:B------:R-:W-:-:S04]  /*3760*/  LOP3.LUT R23, R9, 0x7ff00000, RZ, 0xc0, !PT ;  /* 0x7ff0000009177812 */ /* 0x000fc800078ec0ff */
[----:B------:R-:W-:-:S04]  /*3770*/  ISETP.GE.U32.AND P2, PT, R22, R23, PT ;  /* 0x000000171600720c */ /* 0x000fc80003f46070 */
[----:B------:R-:W-:-:S04]  /*3780*/  SEL R22, R18, 0x63400000, !P2 ;  /* 0x6340000012167807 */ /* 0x000fc80005000000 */
[----:B------:R-:W-:-:S04]  /*3790*/  LOP3.LUT R22, R22, 0x80000000, R11, 0xf8, !PT ;  /* 0x8000000016167812 */ /* 0x000fc800078ef80b */
[----:B------:R-:W-:Y:S01]  /*37a0*/  LOP3.LUT R23, R22, 0x100000, RZ, 0xfc, !PT ;  /* 0x0010000016177812 */ /* 0x000fe200078efcff */
[----:B------:R-:W-:-:S06]  /*37b0*/  IMAD.MOV.U32 R22, RZ, RZ, RZ ;  /* 0x000000ffff167224 */ /* 0x000fcc00078e00ff */
[----:B------:R-:W-:-:S10]  /*37c0*/  DFMA R6, R6, 2, -R22 ;  /* 0x400000000606782b */ /* 0x000fd40000000816 */
[----:B------:R-:W-:-:S07]  /*37d0*/  LOP3.LUT R22, R7, 0x7ff00000, RZ, 0xc0, !PT ;  /* 0x7ff0000007167812 */ /* 0x000fce00078ec0ff */
.L_x_88:
[----:B------:R-:W-:Y:S01]  /*37e0*/  IMAD.MOV.U32 R18, RZ, RZ, 0x1 ;  /* 0x00000001ff127424 */ /* 0x000fe200078e00ff */
[----:B------:R-:W-:Y:S01]  /*37f0*/  @!P0 LOP3.LUT R0, R13, 0x7ff00000, RZ, 0xc0, !PT ;  /* 0x7ff000000d008812 */ /* 0x000fe200078ec0ff */
[----:B------:R-:W-:-:S04]  /*3800*/  VIADD R23, R22, 0xffffffff ;  /* 0xffffffff16177836 */ /* 0x000fc80000000000 */
[----:B-1----:R-:W-:Y:S01]  /*3810*/  DFMA R26, R18, -R12, 1 ;  /* 0x3ff00000121a742b */ /* 0x002fe2000000080c */
[----:B------:R-:W-:Y:S02]  /*3820*/  ISETP.GT.U32.AND P0, PT, R23, 0x7feffffe, PT ;  /* 0x7feffffe1700780c */ /* 0x000fe40003f04070 */
[----:B------:R-:W-:-:S04]  /*3830*/  IADD3 R23, PT, PT, R0, -0x1, RZ ;  /* 0xffffffff00177810 */ /* 0x000fc80007ffe0ff */
[----:B------:R-:W-:Y:S01]  /*3840*/  ISETP.GT.U32.OR P0, PT, R23, 0x7feffffe, P0 ;  /* 0x7feffffe1700780c */ /* 0x000fe20000704470 */
[----:B------:R-:W-:-:S08]  /*3850*/  DFMA R26, R26, R26, R26 ;  /* 0x0000001a1a1a722b */ /* 0x000fd0000000001a */
[----:B------:R-:W-:-:S08]  /*3860*/  DFMA R18, R18, R26, R18 ;  /* 0x0000001a1212722b */ /* 0x000fd00000000012 */
[----:B------:R-:W-:-:S08]  /*3870*/  DFMA R28, R18, -R12, 1 ;  /* 0x3ff00000121c742b */ /* 0x000fd0000000080c */
[----:B------:R-:W-:-:S08]  /*3880*/  DFMA R28, R18, R28, R18 ;  /* 0x0000001c121c722b */ /* 0x000fd00000000012 */
[----:B------:R-:W-:-:S08]  /*3890*/  DMUL R26, R28, R6 ;  /* 0x000000061c1a7228 */ /* 0x000fd00000000000 */
[----:B------:R-:W-:-:S08]  /*38a0*/  DFMA R18, R26, -R12, R6 ;  /* 0x8000000c1a12722b */ /* 0x000fd00000000006 */
[----:B------:R-:W-:Y:S01]  /*38b0*/  DFMA R18, R28, R18, R26 ;  /* 0x000000121c12722b */ /* 0x000fe2000000001a */
[----:B------:R-:W-:Y:S10]  /*38c0*/  @P0 BRA `(.L_x_89) ;  /* 0x0000000000740947 */ /* 0x000ff40003800000 */
[----:B------:R-:W-:Y:S01]  /*38d0*/  LOP3.LUT R10, R11, 0x7ff00000, RZ, 0xc0, !PT ;  /* 0x7ff000000b0a7812 */ /* 0x000fe200078ec0ff */
[----:B------:R-:W-:Y:S01]  /*38e0*/  IMAD.MOV.U32 R11, RZ, RZ, 0x1ca00000 ;  /* 0x1ca00000ff0b7424 */ /* 0x000fe200078e00ff */
[----:B------:R-:W-:-:S04]  /*38f0*/  LOP3.LUT R0, R9, 0x7ff00000, RZ, 0xc0, !PT ;  /* 0x7ff0000009007812 */ /* 0x000fc800078ec0ff */
[CC--:B------:R-:W-:Y:S02]  /*3900*/  VIADDMNMX R22, R10.reuse, -R0.reuse, 0xb9600000, !PT ;  /* 0xb96000000a167446 */ /* 0x0c0fe40007800900 */
[----:B------:R-:W-:Y:S01]  /*3910*/  ISETP.GE.U32.AND P0, PT, R10, R0, PT ;  /* 0x000000000a00720c */ /* 0x000fe20003f06070 */
[----:B------:R-:W-:Y:S01]  /*3920*/  IMAD.MOV.U32 R10, RZ, RZ, RZ ;  /* 0x000000ffff0a7224 */ /* 0x000fe200078e00ff */
        /* <DEDUP_REMOVED lines=16> */
[----:B------:R-:W-:-:S06]  /*3a30*/  DFMA R6, R26, -R6, R18 ;  /* 0x800000061a06722b */ /* 0x000fcc0000000012 */
[----:B------:R-:W-:-:S04]  /*3a40*/  IADD3 R6, PT, PT, -R0, -0x43300000, RZ ;  /* 0xbcd0000000067810 */ /* 0x000fc80007ffe1ff */
[----:B------:R-:W-:Y:S02]  /*3a50*/  FSETP.NEU.AND P0, PT, |R7|, R6, PT ;  /* 0x000000060700720b */ /* 0x000fe40003f0d200 */
[----:B------:R-:W-:Y:S02]  /*3a60*/  LOP3.LUT R7, R11, R8, RZ, 0x3c, !PT ;  /* 0x000000080b077212 */ /* 0x000fe400078e3cff */
[----:B------:R-:W-:Y:S02]  /*3a70*/  FSEL R26, R10, R26, !P0 ;  /* 0x0000001a0a1a7208 */ /* 0x000fe40004000000 */
[----:B------:R-:W-:Y:S01]  /*3a80*/  FSEL R27, R7, R27, !P0 ;  /* 0x0000001b071b7208 */ /* 0x000fe20004000000 */
[----:B------:R-:W-:Y:S06]  /*3a90*/  BRA `(.L_x_90) ;  /* 0x0000000000547947 */ /* 0x000fec0003800000 */
.L_x_89:
        /* <DEDUP_REMOVED lines=16> */
.L_x_92:
[----:B------:R-:W-:Y:S01]  /*3ba0*/  LOP3.LUT R27, R9, 0x80000, RZ, 0xfc, !PT ;  /* 0x00080000091b7812 */ /* 0x000fe200078efcff */
[----:B------:R-:W-:Y:S01]  /*3bb0*/  IMAD.MOV.U32 R26, RZ, RZ, R8 ;  /* 0x000000ffff1a7224 */ /* 0x000fe200078e0008 */
[----:B------:R-:W-:Y:S06]  /*3bc0*/  BRA `(.L_x_90) ;  /* 0x0000000000087947 */ /* 0x000fec0003800000 */
.L_x_91:
[----:B------:R-:W-:Y:S01]  /*3bd0*/  LOP3.LUT R27, R11, 0x80000, RZ, 0xfc, !PT ;  /* 0x000800000b1b7812 */ /* 0x000fe200078efcff */
[----:B------:R-:W-:-:S07]  /*3be0*/  IMAD.MOV.U32 R26, RZ, RZ, R10 ;  /* 0x000000ffff1a7224 */ /* 0x000fce00078e000a */
.L_x_90:
[----:B------:R-:W-:Y:S02]  /*3bf0*/  IMAD.MOV.U32 R6, RZ, RZ, R5 ;  /* 0x000000ffff067224 */ /* 0x000fe400078e0005 */
[----:B------:R-:W-:Y:S02]  /*3c00*/  IMAD.MOV.U32 R7, RZ, RZ, 0x0 ;  /* 0x00000000ff077424 */ /* 0x000fe400078e00ff */
[----:B------:R-:W-:Y:S02]  /*3c10*/  IMAD.MOV.U32 R8, RZ, RZ, R26 ;  /* 0x000000ffff087224 */ /* 0x000fe400078e001a */
[----:B------:R-:W-:Y:S01]  /*3c20*/  IMAD.MOV.U32 R9, RZ, RZ, R27 ;  /* 0x000000ffff097224 */ /* 0x000fe200078e001b */
[----:B0-----:R-:W-:Y:S06]  /*3c30*/  RET.REL.NODEC R6 `(softmax_rows) ;  /* 0xffffffc006f07950 */ /* 0x001fec0003c3ffff */
.L_x_93:
        /* <DEDUP_REMOVED lines=12> */
.L_x_97:


//--------------------- .nv.global.init           --------------------------
	.section	.nv.global.init,"aw",@progbits
	.align	4
.nv.global.init:
	.type		mrg32k3aM1SubSeq,@object
	.size		mrg32k3aM1SubSeq,(mrg32k3aM2SubSeq - mrg32k3aM1SubSeq)
mrg32k3aM1SubSeq:
        /*0000*/ 	.byte	0x0b, 0xcc, 0xee, 0x04, 0x73, 0x29, 0x8b, 0x6f, 0xf6, 0x53, 0x03, 0xf6, 0x23, 0xf6, 0xea, 0xda
        /* <DEDUP_REMOVED lines=125> */
	.type		mrg32k3aM2SubSeq,@object
	.size		mrg32k3aM2SubSeq,(mrg32k3aM1 - mrg32k3aM2SubSeq)
mrg32k3aM2SubSeq:
        /* <DEDUP_REMOVED lines=126> */
	.type		mrg32k3aM1,@object
	.size		mrg32k3aM1,(mrg32k3aM1Seq - mrg32k3aM1)
mrg32k3aM1:
        /* <DEDUP_REMOVED lines=144> */
	.type		mrg32k3aM1Seq,@object
	.size		mrg32k3aM1Seq,(mrg32k3aM2 - mrg32k3aM1Seq)
mrg32k3aM1Seq:
        /* <DEDUP_REMOVED lines=144> */
	.type		mrg32k3aM2,@object
	.size		mrg32k3aM2,(mrg32k3aM2Seq - mrg32k3aM2)
mrg32k3aM2:
        /* <DEDUP_REMOVED lines=144> */
	.type		mrg32k3aM2Seq,@object
	.size		mrg32k3aM2Seq,(precalc_xorwow_matrix - mrg32k3aM2Seq)
mrg32k3aM2Seq:
        /* <DEDUP_REMOVED lines=144> */
	.type		precalc_xorwow_matrix,@object
	.size		precalc_xorwow_matrix,(precalc_xorwow_offset_matrix - precalc_xorwow_matrix)
precalc_xorwow_matrix:
        /* <DEDUP_REMOVED lines=6400> */
	.type		precalc_xorwow_offset_matrix,@object
	.size		precalc_xorwow_offset_matrix,(.L_1 - precalc_xorwow_offset_matrix)
precalc_xorwow_offset_matrix:
        /* <DEDUP_REMOVED lines=6400> */
.L_1:


//--------------------- .nv.shared.reserved.0     --------------------------
	.section	.nv.shared.reserved.0,"aw",@nobits
	.weak		__nv_reservedSMEM_offset_0_alias
	.size		__nv_reservedSMEM_offset_0_alias, 0, 64
	.other		__nv_reservedSMEM_offset_0_alias,@"STO_CUDA_RESERVED_SHARED STV_DEFAULT"
__nv_reservedSMEM_offset_0_alias:
	.zero		0
	.zero		64


//--------------------- .nv.constant0.apply_layer_norm --------------------------
	.section	.nv.constant0.apply_layer_norm,"a",@progbits
	.sectionflags	@""
	.align	4
.nv.constant0.apply_layer_norm:
	.zero		944


//--------------------- .nv.constant0.row_mean_var --------------------------
	.section	.nv.constant0.row_mean_var,"a",@progbits
	.sectionflags	@""
	.align	4
.nv.constant0.row_mean_var:
	.zero		928


//--------------------- .nv.constant0.dropout     --------------------------
	.section	.nv.constant0.dropout,"a",@progbits
	.sectionflags	@""
	.align	4
.nv.constant0.dropout:
	.zero		936


//--------------------- .nv.constant0.softmax_rows --------------------------
	.section	.nv.constant0.softmax_rows,"a",@progbits
	.sectionflags	@""
	.align	4
.nv.constant0.softmax_rows:
	.zero		920


//--------------------- SYMBOLS --------------------------

	.type		.nv.reservedSmem.offset0,@object
	.size		.nv.reservedSmem.offset0,0x4
